// auto-generated by cutlass_sweep.fmha — config: {"arch": "sm_90", "direction": "fwd", "dtype": "fp16", "head_dim": 80, "mask": "none", "schedule": "tma", "tile_kv": 64, "tile_q": 64}
#include "cutlass/cutlass.h"
#include "cute/tensor.hpp"
#include "cutlass/device_kernel.h"
#include "cutlass/kernel_hardware_info.h"
#include "88_hopper_fmha/collective/fmha_fusion.hpp"
#include "88_hopper_fmha/kernel/fmha_kernel_builder.hpp"

using namespace cute;
using Element = cutlass::half_t;
using TileShape = Shape<_64, _64, _80>;
using StrideQ = cute::tuple<int, _1, cute::tuple<int, int>>;
using StrideK = cute::tuple<int, _1, cute::tuple<int, int>>;
using StrideV = cute::tuple<int, cute::_1, cute::tuple<int, int>>;

using Kernel = typename cutlass::fmha::kernel::FmhaBuilder<
    Element, float, float,
    TileShape, StrideQ, StrideK, StrideV,
    cutlass::fmha::collective::DefaultFusion,
    cutlass::gemm::KernelTma
  >::Kernel;

auto* _anchor = &cutlass::device_kernel<Kernel>;


// ===== COMPILED SASS (sm_90a) =====

	.target	sm_90a

	.elftype	@"ET_EXEC"


//--------------------- .note.nv.tkinfo           --------------------------
	.section	.note.nv.tkinfo,"",@"SHT_NOTE"
	.sectionflags	@"SHF_NOTE_NV_TKINFO"
	.tkinfo
        /*0018*/ 	.word	0x00000002
        /*0030*/ 	.string	""
        /*0030*/ 	.string	"ptxas"
        /*0030*/ 	.string	"Cuda compilation tools, release 13.0, V13.0.88"
        /*0030*/ 	.string	"Build cuda_13.0.r13.0/compiler.36424714_0"
        /*0030*/ 	.string	"-arch sm_90a -m 64 "



//--------------------- .note.nv.cuinfo           --------------------------
	.section	.note.nv.cuinfo,"",@"SHT_NOTE"
	.sectionflags	@"SHF_NOTE_NV_CUINFO"
        /*0018*/ 	.short	0x0002
        /*001a*/ 	.short	0x005a
        /*001c*/ 	.short	0x0082
	.zero		2


//--------------------- .nv.info                  --------------------------
	.section	.nv.info,"",@"SHT_CUDA_INFO"
	.align	4


	//----- nvinfo : EIATTR_REGCOUNT
	.align		4
        /*0000*/ 	.byte	0x04, 0x2f
        /*0002*/ 	.short	(.L_16 - .L_15)
	.align		4
.L_15:
        /*0004*/ 	.word	index@(_ZN7cutlass13device_kernelINS_4fmha6kernel13FmhaKernelTmaINS1_10collective15FmhaMainloopTmaINS_6half_tEfN4cute5tupleIJNS7_1CILi64EEESA_NS9_ILi80EEEEEENS4_13DefaultFusionEJEEENS4_15FmhaFwdEpilogueIS6_fNS8_IJSA_SB_SA_EEEEEJEEEEEvNT_6ParamsE)
        /*0008*/ 	.word	0x0000006e


	//----- nvinfo : EIATTR_FRAME_SIZE
	.align		4
.L_16:
        /*000c*/ 	.byte	0x04, 0x11
        /*000e*/ 	.short	(.L_18 - .L_17)
	.align		4
.L_17:
        /*0010*/ 	.word	index@($__internal_0_$__cuda_sm20_rcp_rn_f32_slowpath)
        /*0014*/ 	.word	0x00000000


	//----- nvinfo : EIATTR_FRAME_SIZE
	.align		4
.L_18:
        /*0018*/ 	.byte	0x04, 0x11
        /*001a*/ 	.short	(.L_20 - .L_19)
	.align		4
.L_19:
        /*001c*/ 	.word	index@(_ZN7cutlass13device_kernelINS_4fmha6kernel13FmhaKernelTmaINS1_10collective15FmhaMainloopTmaINS_6half_tEfN4cute5tupleIJNS7_1CILi64EEESA_NS9_ILi80EEEEEENS4_13DefaultFusionEJEEENS4_15FmhaFwdEpilogueIS6_fNS8_IJSA_SB_SA_EEEEEJEEEEEvNT_6ParamsE)
        /*0020*/ 	.word	0x00000000


	//----- nvinfo : EIATTR_MIN_STACK_SIZE
	.align		4
.L_20:
        /*0024*/ 	.byte	0x04, 0x12
        /*0026*/ 	.short	(.L_22 - .L_21)
	.align		4
.L_21:
        /*0028*/ 	.word	index@(_ZN7cutlass13device_kernelINS_4fmha6kernel13FmhaKernelTmaINS1_10collective15FmhaMainloopTmaINS_6half_tEfN4cute5tupleIJNS7_1CILi64EEESA_NS9_ILi80EEEEEENS4_13DefaultFusionEJEEENS4_15FmhaFwdEpilogueIS6_fNS8_IJSA_SB_SA_EEEEEJEEEEEvNT_6ParamsE)
        /*002c*/ 	.word	0x00000000
.L_22:


//--------------------- .nv.compat                --------------------------
	.section	.nv.compat,"",@"SHT_CUDA_COMPAT_INFO"
	.align	4
        /*0000*/ 	.byte	0x02, 0x09, 0x01, 0x00, 0x02, 0x02, 0x04, 0x00, 0x02, 0x05, 0x05, 0x00, 0x03, 0x07, 0x01, 0x01
        /*0010*/ 	.byte	0x02, 0x03, 0x01, 0x00, 0x02, 0x06, 0x01, 0x00, 0x04, 0x0b, 0x08, 0x00, 0x00, 0x00, 0x00, 0x00
        /*0020*/ 	.byte	0x00, 0x00, 0x00, 0x00


//--------------------- .nv.info._ZN7cutlass13device_kernelINS_4fmha6kernel13FmhaKernelTmaINS1_10collective15FmhaMainloopTmaINS_6half_tEfN4cute5tupleIJNS7_1CILi64EEESA_NS9_ILi80EEEEEENS4_13DefaultFusionEJEEENS4_15FmhaFwdEpilogueIS6_fNS8_IJSA_SB_SA_EEEEEJEEEEEvNT_6ParamsE --------------------------
	.section	.nv.info._ZN7cutlass13device_kernelINS_4fmha6kernel13FmhaKernelTmaINS1_10collective15FmhaMainloopTmaINS_6half_tEfN4cute5tupleIJNS7_1CILi64EEESA_NS9_ILi80EEEEEENS4_13DefaultFusionEJEEENS4_15FmhaFwdEpilogueIS6_fNS8_IJSA_SB_SA_EEEEEJEEEEEvNT_6ParamsE,"",@"SHT_CUDA_INFO"
	.sectionflags	@""
	.align	4


	//----- nvinfo : EIATTR_CUDA_API_VERSION
	.align		4
        /*0000*/ 	.byte	0x04, 0x37
        /*0002*/ 	.short	(.L_24 - .L_23)
.L_23:
        /*0004*/ 	.word	0x00000082


	//----- nvinfo : EIATTR_KPARAM_INFO
	.align		4
.L_24:
        /*0008*/ 	.byte	0x04, 0x17
        /*000a*/ 	.short	(.L_26 - .L_25)
.L_25:
        /*000c*/ 	.word	0x00000000
        /*0010*/ 	.short	0x0000
        /*0012*/ 	.short	0x0070
        /*0014*/ 	.byte	0x00, 0xf0, 0x01, 0x20


	//----- nvinfo : EIATTR_SPARSE_MMA_MASK
	.align		4
.L_26:
        /*0018*/ 	.byte	0x03, 0x50
        /*001a*/ 	.short	0x0000


	//----- nvinfo : EIATTR_MAXREG_COUNT
	.align		4
        /*001c*/ 	.byte	0x03, 0x1b
        /*001e*/ 	.short	0x00ff


	//----- nvinfo : EIATTR_NUM_BARRIERS
	.align		4
        /*0020*/ 	.byte	0x02, 0x4c
        /*0022*/ 	.byte	0x02
	.zero		1


	//----- nvinfo : EIATTR_EXTERNS
	.align		4
        /*0024*/ 	.byte	0x04, 0x0f
        /*0026*/ 	.short	(.L_28 - .L_27)


	//   ....[0]....
	.align		4
.L_27:
        /*0028*/ 	.word	index@(__assertfail)


	//----- nvinfo : EIATTR_MERCURY_ISA_VERSION
	.align		4
.L_28:
        /*002c*/ 	.byte	0x03, 0x5f
        /*002e*/ 	.short	0x0101


	//----- nvinfo : EIATTR_COOP_GROUP_MASK_REGIDS
	.align		4
        /*0030*/ 	.byte	0x04, 0x29
        /*0032*/ 	.short	(.L_30 - .L_29)


	//   ....[0]....
.L_29:
        /*0034*/ 	.word	0xffffffff


	//   ....[1]....
        /*0038*/ 	.word	0xffffffff


	//   ....[2]....
        /*003c*/ 	.word	0xffffffff


	//   ....[3]....
        /*0040*/ 	.word	0xffffffff


	//   ....[4]....
        /*0044*/ 	.word	0xffffffff


	//   ....[5]....
        /*0048*/ 	.word	0xffffffff


	//   ....[6]....
        /*004c*/ 	.word	0xffffffff


	//   ....[7]....
        /*0050*/ 	.word	0xffffffff


	//   ....[8]....
        /*0054*/ 	.word	0xffffffff


	//   ....[9]....
        /*0058*/ 	.word	0xffffffff


	//   ....[10]....
        /*005c*/ 	.word	0xffffffff


	//   ....[11]....
        /*0060*/ 	.word	0xffffffff


	//   ....[12]....
        /*0064*/ 	.word	0xffffffff


	//   ....[13]....
        /*0068*/ 	.word	0xffffffff


	//   ....[14]....
        /*006c*/ 	.word	0xffffffff


	//   ....[15]....
        /*0070*/ 	.word	0xffffffff


	//   ....[16]....
        /*0074*/ 	.word	0xffffffff


	//----- nvinfo : EIATTR_COOP_GROUP_INSTR_OFFSETS
	.align		4
.L_30:
        /*0078*/ 	.byte	0x04, 0x28
        /*007a*/ 	.short	(.L_32 - .L_31)


	//   ....[0]....
.L_31:
        /*007c*/ 	.word	0x00000050


	//   ....[1]....
        /*0080*/ 	.word	0x00000140


	//   ....[2]....
        /*0084*/ 	.word	0x00000270


	//   ....[3]....
        /*0088*/ 	.word	0x00000410


	//   ....[4]....
        /*008c*/ 	.word	0x000005b0


	//   ....[5]....
        /*0090*/ 	.word	0x00001e70


	//   ....[6]....
        /*0094*/ 	.word	0x00001f00


	//   ....[7]....
        /*0098*/ 	.word	0x00001f80


	//   ....[8]....
        /*009c*/ 	.word	0x00002110


	//   ....[9]....
        /*00a0*/ 	.word	0x00003e20


	//   ....[10]....
        /*00a4*/ 	.word	0x00003e40


	//   ....[11]....
        /*00a8*/ 	.word	0x00003e80


	//   ....[12]....
        /*00ac*/ 	.word	0x00003e90


	//   ....[13]....
        /*00b0*/ 	.word	0x00005db0


	//   ....[14]....
        /*00b4*/ 	.word	0x00005df0


	//   ....[15]....
        /*00b8*/ 	.word	0x00005e30


	//   ....[16]....
        /*00bc*/ 	.word	0x00005e40


	//----- nvinfo : EIATTR_SYSCALL_OFFSETS
	.align		4
.L_32:
        /*00c0*/ 	.byte	0x04, 0x46
        /*00c2*/ 	.short	(.L_34 - .L_33)


	//   ....[0]....
.L_33:
        /*00c4*/ 	.word	0x000067f0


	//   ....[1]....
        /*00c8*/ 	.word	0x00006910


	//----- nvinfo : EIATTR_MBARRIER_INSTR_OFFSETS
	.align		4
.L_34:
        /*00cc*/ 	.byte	0x04, 0x39
        /*00ce*/ 	.short	(.L_36 - .L_35)


	//   ....[0]....
.L_35:
        /*00d0*/ 	.word	0x00000240
        /*00d4*/ 	.word	0x000000ff
        /*00d8*/ 	.word	0x0000c840
        /*00dc*/ 	.short	0x0100
        /*00de*/ 	.byte	0x08
	.zero		1


	//   ....[1]....
        /*00e0*/ 	.word	0x00000250
        /*00e4*/ 	.word	0x000000ff
        /*00e8*/ 	.word	0x0000c848
        /*00ec*/ 	.short	0x0100
        /*00ee*/ 	.byte	0x08
	.zero		1


	//   ....[2]....
        /*00f0*/ 	.word	0x00000380
        /*00f4*/ 	.word	0x000000ff
        /*00f8*/ 	.word	0x0000c800
        /*00fc*/ 	.short	0x0100
        /*00fe*/ 	.byte	0x08
	.zero		1


	//   ....[3]....
        /*0100*/ 	.word	0x00000390
        /*0104*/ 	.word	0x000000ff
        /*0108*/ 	.word	0x0000c820
        /*010c*/ 	.short	0x0100
        /*010e*/ 	.byte	0x08
	.zero		1


	//   ....[4]....
        /*0110*/ 	.word	0x000003a0
        /*0114*/ 	.word	0x000000ff
        /*0118*/ 	.word	0x0000c808
        /*011c*/ 	.short	0x0100
        /*011e*/ 	.byte	0x08
	.zero		1


	//   ....[5]....
        /*0120*/ 	.word	0x000003b0
        /*0124*/ 	.word	0x000000ff
        /*0128*/ 	.word	0x0000c828
        /*012c*/ 	.short	0x0100
        /*012e*/ 	.byte	0x08
	.zero		1


	//   ....[6]....
        /*0130*/ 	.word	0x000003c0
        /*0134*/ 	.word	0x000000ff
        /*0138*/ 	.word	0x0000c810
        /*013c*/ 	.short	0x0100
        /*013e*/ 	.byte	0x08
	.zero		1


	//   ....[7]....
        /*0140*/ 	.word	0x000003d0
        /*0144*/ 	.word	0x000000ff
        /*0148*/ 	.word	0x0000c830
        /*014c*/ 	.short	0x0100
        /*014e*/ 	.byte	0x08
	.zero		1


	//   ....[8]....
        /*0150*/ 	.word	0x000003e0
        /*0154*/ 	.word	0x000000ff
        /*0158*/ 	.word	0x0000c818
        /*015c*/ 	.short	0x0100
        /*015e*/ 	.byte	0x08
	.zero		1


	//   ....[9]....
        /*0160*/ 	.word	0x000003f0
        /*0164*/ 	.word	0x000000ff
        /*0168*/ 	.word	0x0000c838
        /*016c*/ 	.short	0x0100
        /*016e*/ 	.byte	0x08
	.zero		1


	//   ....[10]....
        /*0170*/ 	.word	0x00000520
        /*0174*/ 	.word	0x000000ff
        /*0178*/ 	.word	0x0000c850
        /*017c*/ 	.short	0x0100
        /*017e*/ 	.byte	0x08
	.zero		1


	//   ....[11]....
        /*0180*/ 	.word	0x00000530
        /*0184*/ 	.word	0x000000ff
        /*0188*/ 	.word	0x0000c870
        /*018c*/ 	.short	0x0100
        /*018e*/ 	.byte	0x08
	.zero		1


	//   ....[12]....
        /*0190*/ 	.word	0x00000540
        /*0194*/ 	.word	0x000000ff
        /*0198*/ 	.word	0x0000c858
        /*019c*/ 	.short	0x0100
        /*019e*/ 	.byte	0x08
	.zero		1


	//   ....[13]....
        /*01a0*/ 	.word	0x00000550
        /*01a4*/ 	.word	0x000000ff
        /*01a8*/ 	.word	0x0000c878
        /*01ac*/ 	.short	0x0100
        /*01ae*/ 	.byte	0x08
	.zero		1


	//   ....[14]....
        /*01b0*/ 	.word	0x00000560
        /*01b4*/ 	.word	0x000000ff
        /*01b8*/ 	.word	0x0000c860
        /*01bc*/ 	.short	0x0100
        /*01be*/ 	.byte	0x08
	.zero		1


	//   ....[15]....
        /*01c0*/ 	.word	0x00000570
        /*01c4*/ 	.word	0x000000ff
        /*01c8*/ 	.word	0x0000c880
        /*01cc*/ 	.short	0x0100
        /*01ce*/ 	.byte	0x08
	.zero		1


	//   ....[16]....
        /*01d0*/ 	.word	0x00000580
        /*01d4*/ 	.word	0x000000ff
        /*01d8*/ 	.word	0x0000c868
        /*01dc*/ 	.short	0x0100
        /*01de*/ 	.byte	0x08
	.zero		1


	//   ....[17]....
        /*01e0*/ 	.word	0x00000590
        /*01e4*/ 	.word	0x000000ff
        /*01e8*/ 	.word	0x0000c888
        /*01ec*/ 	.short	0x0100
        /*01ee*/ 	.byte	0x08
	.zero		1


	//   ....[18]....
        /*01f0*/ 	.word	0x000006e0
        /*01f4*/ 	.word	0x00000005
        /*01f8*/ 	.word	0x0000c848
        /*01fc*/ 	.short	0x010a
        /*01fe*/ 	.byte	0x3f
	.zero		1


	//   ....[19]....
        /*0200*/ 	.word	0x00000b20
        /*0204*/ 	.word	0x00000002
        /*0208*/ 	.word	0x0000c820
        /*020c*/ 	.short	0x010a
        /*020e*/ 	.byte	0x3f
	.zero		1


	//   ....[20]....
        /*0210*/ 	.word	0x00000e50
        /*0214*/ 	.word	0x00000002
        /*0218*/ 	.word	0x0000c820
        /*021c*/ 	.short	0x010a
        /*021e*/ 	.byte	0x3f
	.zero		1


	//   ....[21]....
        /*0220*/ 	.word	0x00001230
        /*0224*/ 	.word	0x00000004
        /*0228*/ 	.word	0x0000c820
        /*022c*/ 	.short	0x010a
        /*022e*/ 	.byte	0x3f
	.zero		1


	//   ....[22]....
        /*0230*/ 	.word	0x000015c0
        /*0234*/ 	.word	0x00000005
        /*0238*/ 	.word	0x0000c820
        /*023c*/ 	.short	0x010a
        /*023e*/ 	.byte	0x3f
	.zero		1


	//   ....[23]....
        /*0240*/ 	.word	0x000019b0
        /*0244*/ 	.word	0x00000002
        /*0248*/ 	.word	0x0000c840
        /*024c*/ 	.short	0x010a
        /*024e*/ 	.byte	0x3f
	.zero		1


	//   ....[24]....
        /*0250*/ 	.word	0x000019d0
        /*0254*/ 	.word	0x00000002
        /*0258*/ 	.word	0x0000c800
        /*025c*/ 	.short	0x010a
        /*025e*/ 	.byte	0x3f
	.zero		1


	//   ....[25]....
        /*0260*/ 	.word	0x00002570
        /*0264*/ 	.word	0x00000002
        /*0268*/ 	.word	0x0000c808
        /*026c*/ 	.short	0x010a
        /*026e*/ 	.byte	0x3f
	.zero		1


	//   ....[26]....
        /*0270*/ 	.word	0x00003430
        /*0274*/ 	.word	0x00000015
        /*0278*/ 	.word	0x00000000
        /*027c*/ 	.short	0x0101
        /*027e*/ 	.byte	0x3f
	.zero		1


	//   ....[27]....
        /*0280*/ 	.word	0x000034f0
        /*0284*/ 	.word	0x0000000c
        /*0288*/ 	.word	0x0000c800
        /*028c*/ 	.short	0x010a
        /*028e*/ 	.byte	0x3f
	.zero		1


	//   ....[28]....
        /*0290*/ 	.word	0x00003810
        /*0294*/ 	.word	0x0000000b
        /*0298*/ 	.word	0x0000c820
        /*029c*/ 	.short	0x010a
        /*029e*/ 	.byte	0x3f
	.zero		1


	//   ....[29]....
        /*02a0*/ 	.word	0x00003e50
        /*02a4*/ 	.word	0x00000064
        /*02a8*/ 	.word	0x00000000
        /*02ac*/ 	.short	0x0101
        /*02ae*/ 	.byte	0x3f
	.zero		1


	//   ....[30]....
        /*02b0*/ 	.word	0x00003f30
        /*02b4*/ 	.word	0x00000068
        /*02b8*/ 	.word	0x0000c800
        /*02bc*/ 	.short	0x010a
        /*02be*/ 	.byte	0x3f
	.zero		1


	//   ....[31]....
        /*02c0*/ 	.word	0x000058b0
        /*02c4*/ 	.word	0x0000000d
        /*02c8*/ 	.word	0x00000000
        /*02cc*/ 	.short	0x0101
        /*02ce*/ 	.byte	0x3f
	.zero		1


	//   ....[32]....
        /*02d0*/ 	.word	0x00005930
        /*02d4*/ 	.word	0x0000000d
        /*02d8*/ 	.word	0x0000c820
        /*02dc*/ 	.short	0x010a
        /*02de*/ 	.byte	0x3f
	.zero		1


	//   ....[33]....
        /*02e0*/ 	.word	0x00007590
        /*02e4*/ 	.word	0x00000005
        /*02e8*/ 	.word	0x0000c848
        /*02ec*/ 	.short	0x010a
        /*02ee*/ 	.byte	0x3f
	.zero		1


	//   ....[34]....
        /*02f0*/ 	.word	0x000075e0
        /*02f4*/ 	.word	0x00000002
        /*02f8*/ 	.word	0x0000c820
        /*02fc*/ 	.short	0x010a
        /*02fe*/ 	.byte	0x3f
	.zero		1


	//   ....[35]....
        /*0300*/ 	.word	0x00007630
        /*0304*/ 	.word	0x00000002
        /*0308*/ 	.word	0x0000c820
        /*030c*/ 	.short	0x010a
        /*030e*/ 	.byte	0x3f
	.zero		1


	//   ....[36]....
        /*0310*/ 	.word	0x00007680
        /*0314*/ 	.word	0x00000004
        /*0318*/ 	.word	0x0000c820
        /*031c*/ 	.short	0x010a
        /*031e*/ 	.byte	0x3f
	.zero		1


	//   ....[37]....
        /*0320*/ 	.word	0x000076d0
        /*0324*/ 	.word	0x00000005
        /*0328*/ 	.word	0x0000c820
        /*032c*/ 	.short	0x010a
        /*032e*/ 	.byte	0x3f
	.zero		1


	//   ....[38]....
        /*0330*/ 	.word	0x00007720
        /*0334*/ 	.word	0x00000002
        /*0338*/ 	.word	0x0000c840
        /*033c*/ 	.short	0x010a
        /*033e*/ 	.byte	0x3f
	.zero		1


	//   ....[39]....
        /*0340*/ 	.word	0x00007770
        /*0344*/ 	.word	0x00000002
        /*0348*/ 	.word	0x0000c800
        /*034c*/ 	.short	0x010a
        /*034e*/ 	.byte	0x3f
	.zero		1


	//   ....[40]....
        /*0350*/ 	.word	0x000077c0
        /*0354*/ 	.word	0x00000002
        /*0358*/ 	.word	0x0000c808
        /*035c*/ 	.short	0x010a
        /*035e*/ 	.byte	0x3f
	.zero		1


	//   ....[41]....
        /*0360*/ 	.word	0x00007810
        /*0364*/ 	.word	0x0000000c
        /*0368*/ 	.word	0x0000c800
        /*036c*/ 	.short	0x010a
        /*036e*/ 	.byte	0x3f
	.zero		1


	//   ....[42]....
        /*0370*/ 	.word	0x00007860
        /*0374*/ 	.word	0x0000000b
        /*0378*/ 	.word	0x0000c820
        /*037c*/ 	.short	0x010a
        /*037e*/ 	.byte	0x3f
	.zero		1


	//   ....[43]....
        /*0380*/ 	.word	0x000078b0
        /*0384*/ 	.word	0x00000068
        /*0388*/ 	.word	0x0000c800
        /*038c*/ 	.short	0x010a
        /*038e*/ 	.byte	0x3f
	.zero		1


	//   ....[44]....
        /*0390*/ 	.word	0x00007900
        /*0394*/ 	.word	0x0000000d
        /*0398*/ 	.word	0x0000c820
        /*039c*/ 	.short	0x010a
        /*039e*/ 	.byte	0x3f
	.zero		1


	//----- nvinfo : EIATTR_NUM_MBARRIERS
	.align		4
.L_36:
        /*03a0*/ 	.byte	0x03, 0x38
        /*03a2*/ 	.short	0x0012


	//----- nvinfo : EIATTR_EXIT_INSTR_OFFSETS
	.align		4
        /*03a4*/ 	.byte	0x04, 0x1c
        /*03a6*/ 	.short	(.L_38 - .L_37)


	//   ....[0]....
.L_37:
        /*03a8*/ 	.word	0x00007580


	//----- nvinfo : EIATTR_MAX_THREADS
	.align		4
.L_38:
        /*03ac*/ 	.byte	0x04, 0x05
        /*03ae*/ 	.short	(.L_40 - .L_39)
.L_39:
        /*03b0*/ 	.word	0x00000080
        /*03b4*/ 	.word	0x00000001
        /*03b8*/ 	.word	0x00000001


	//----- nvinfo : EIATTR_CRS_STACK_SIZE
	.align		4
.L_40:
        /*03bc*/ 	.byte	0x04, 0x1e
        /*03be*/ 	.short	(.L_42 - .L_41)
.L_41:
        /*03c0*/ 	.word	0x00000000


	//----- nvinfo : EIATTR_CBANK_PARAM_SIZE
	.align		4
.L_42:
        /*03c4*/ 	.byte	0x03, 0x19
        /*03c6*/ 	.short	0x0870


	//----- nvinfo : EIATTR_PARAM_CBANK
	.align		4
        /*03c8*/ 	.byte	0x04, 0x0a
        /*03ca*/ 	.short	(.L_44 - .L_43)
	.align		4
.L_43:
        /*03cc*/ 	.word	index@(.nv.constant0._ZN7cutlass13device_kernelINS_4fmha6kernel13FmhaKernelTmaINS1_10collective15FmhaMainloopTmaINS_6half_tEfN4cute5tupleIJNS7_1CILi64EEESA_NS9_ILi80EEEEEENS4_13DefaultFusionEJEEENS4_15FmhaFwdEpilogueIS6_fNS8_IJSA_SB_SA_EEEEEJEEEEEvNT_6ParamsE)
        /*03d0*/ 	.short	0x0210
        /*03d2*/ 	.short	0x0870


	//----- nvinfo : EIATTR_SW_WAR
	.align		4
.L_44:
        /*03d4*/ 	.byte	0x04, 0x36
        /*03d6*/ 	.short	(.L_46 - .L_45)
.L_45:
        /*03d8*/ 	.word	0x00000008
.L_46:


//--------------------- .nv.callgraph             --------------------------
	.section	.nv.callgraph,"",@"SHT_CUDA_CALLGRAPH"
	.align	4
	.sectionentsize	8
	.align		4
        /*0000*/ 	.word	0x00000000
	.align		4
        /*0004*/ 	.word	0xffffffff
	.align		4
        /*0008*/ 	.word	index@(_ZN7cutlass13device_kernelINS_4fmha6kernel13FmhaKernelTmaINS1_10collective15FmhaMainloopTmaINS_6half_tEfN4cute5tupleIJNS7_1CILi64EEESA_NS9_ILi80EEEEEENS4_13DefaultFusionEJEEENS4_15FmhaFwdEpilogueIS6_fNS8_IJSA_SB_SA_EEEEEJEEEEEvNT_6ParamsE)
	.align		4
        /*000c*/ 	.word	index@(__assertfail)
	.align		4
        /*0010*/ 	.word	0x00000000
	.align		4
        /*0014*/ 	.word	0xfffffffe
	.align		4
        /*0018*/ 	.word	0x00000000
	.align		4
        /*001c*/ 	.word	0xfffffffd
	.align		4
        /*0020*/ 	.word	0x00000000
	.align		4
        /*0024*/ 	.word	0xfffffffc


//--------------------- .nv.constant4             --------------------------
	.section	.nv.constant4,"a",@progbits
	.align	8
	.align		8
.nv.constant4:
        /*0000*/ 	.dword	__assertfail
	.align		8
        /*0008*/ 	.dword	__unnamed_1
	.align		8
        /*0010*/ 	.dword	__unnamed_2
	.align		8
        /*0018*/ 	.dword	_ZN39_INTERNAL_105efd27_4_k_cu_a6b68619_27694cuda3std3__45__cpo5beginE
	.align		8
        /*0020*/ 	.dword	_ZN39_INTERNAL_105efd27_4_k_cu_a6b68619_27694cuda3std3__45__cpo3endE
	.align		8
        /*0028*/ 	.dword	_ZN39_INTERNAL_105efd27_4_k_cu_a6b68619_27694cuda3std3__45__cpo6cbeginE
	.align		8
        /*0030*/ 	.dword	_ZN39_INTERNAL_105efd27_4_k_cu_a6b68619_27694cuda3std3__45__cpo4cendE
	.align		8
        /*0038*/ 	.dword	_ZN39_INTERNAL_105efd27_4_k_cu_a6b68619_27694cuda3std3__441_GLOBAL__N__105efd27_4_k_cu_a6b68619_27696ignoreE
	.align		8
        /*0040*/ 	.dword	_ZN39_INTERNAL_105efd27_4_k_cu_a6b68619_27694cuda3std3__419piecewise_constructE
	.align		8
        /*0048*/ 	.dword	_ZN39_INTERNAL_105efd27_4_k_cu_a6b68619_27694cuda3std3__48in_placeE
	.align		8
        /*0050*/ 	.dword	_ZN39_INTERNAL_105efd27_4_k_cu_a6b68619_27694cuda3std6ranges3__45__cpo4swapE
	.align		8
        /*0058*/ 	.dword	_ZN39_INTERNAL_105efd27_4_k_cu_a6b68619_27694cuda3std6ranges3__45__cpo9iter_moveE
	.align		8
        /*0060*/ 	.dword	_ZN39_INTERNAL_105efd27_4_k_cu_a6b68619_27694cute7productE
	.align		8
        /*0068*/ 	.dword	_ZN39_INTERNAL_105efd27_4_k_cu_a6b68619_27694cute1_E
	.align		8
        /*0070*/ 	.dword	$str$23
	.align		8
        /*0078*/ 	.dword	$str$24


//--------------------- .text._ZN7cutlass13device_kernelINS_4fmha6kernel13FmhaKernelTmaINS1_10collective15FmhaMainloopTmaINS_6half_tEfN4cute5tupleIJNS7_1CILi64EEESA_NS9_ILi80EEEEEENS4_13DefaultFusionEJEEENS4_15FmhaFwdEpilogueIS6_fNS8_IJSA_SB_SA_EEEEEJEEEEEvNT_6ParamsE --------------------------
	.section	.text._ZN7cutlass13device_kernelINS_4fmha6kernel13FmhaKernelTmaINS1_10collective15FmhaMainloopTmaINS_6half_tEfN4cute5tupleIJNS7_1CILi64EEESA_NS9_ILi80EEEEEENS4_13DefaultFusionEJEEENS4_15FmhaFwdEpilogueIS6_fNS8_IJSA_SB_SA_EEEEEJEEEEEvNT_6ParamsE,"ax",@progbits
	.align	128
.text._ZN7cutlass13device_kernelINS_4fmha6kernel13FmhaKernelTmaINS1_10collective15FmhaMainloopTmaINS_6half_tEfN4cute5tupleIJNS7_1CILi64EEESA_NS9_ILi80EEEEEENS4_13DefaultFusionEJEEENS4_15FmhaFwdEpilogueIS6_fNS8_IJSA_SB_SA_EEEEEJEEEEEvNT_6ParamsE:
        .type           _ZN7cutlass13device_kernelINS_4fmha6kernel13FmhaKernelTmaINS1_10collective15FmhaMainloopTmaINS_6half_tEfN4cute5tupleIJNS7_1CILi64EEESA_NS9_ILi80EEEEEENS4_13DefaultFusionEJEEENS4_15FmhaFwdEpilogueIS6_fNS8_IJSA_SB_SA_EEEEEJEEEEEvNT_6ParamsE,@function
        .size           _ZN7cutlass13device_kernelINS_4fmha6kernel13FmhaKernelTmaINS1_10collective15FmhaMainloopTmaINS_6half_tEfN4cute5tupleIJNS7_1CILi64EEESA_NS9_ILi80EEEEEENS4_13DefaultFusionEJEEENS4_15FmhaFwdEpilogueIS6_fNS8_IJSA_SB_SA_EEEEEJEEEEEvNT_6ParamsE,(.L_x_82 - _ZN7cutlass13device_kernelINS_4fmha6kernel13FmhaKernelTmaINS1_10collective15FmhaMainloopTmaINS_6half_tEfN4cute5tupleIJNS7_1CILi64EEESA_NS9_ILi80EEEEEENS4_13DefaultFusionEJEEENS4_15FmhaFwdEpilogueIS6_fNS8_IJSA_SB_SA_EEEEEJEEEEEvNT_6ParamsE)
        .other          _ZN7cutlass13device_kernelINS_4fmha6kernel13FmhaKernelTmaINS1_10collective15FmhaMainloopTmaINS_6half_tEfN4cute5tupleIJNS7_1CILi64EEESA_NS9_ILi80EEEEEENS4_13DefaultFusionEJEEENS4_15FmhaFwdEpilogueIS6_fNS8_IJSA_SB_SA_EEEEEJEEEEEvNT_6ParamsE,@"STO_CUDA_ENTRY STV_DEFAULT"
_ZN7cutlass13device_kernelINS_4fmha6kernel13FmhaKernelTmaINS1_10collective15FmhaMainloopTmaINS_6half_tEfN4cute5tupleIJNS7_1CILi64EEESA_NS9_ILi80EEEEEENS4_13DefaultFusionEJEEENS4_15FmhaFwdEpilogueIS6_fNS8_IJSA_SB_SA_EEEEEJEEEEEvNT_6ParamsE:
[----:B------:R-:W1:Y:S01]  /*0000*/  LDC R1, c[0x0][0x28] ;  /* 0x00000a00ff017b82 */ /* 0x000e620000000800 */
[----:B------:R-:W2:Y:S01]  /*0010*/  S2R R17, SR_TID.X ;  /* 0x0000000000117919 */ /* 0x000ea20000002100 */
[----:B------:R-:W-:Y:S01]  /*0020*/  ELECT P0, URZ, PT ;  /* 0x00000000003f782f */ /* 0x000fe20003800000 */
[----:B------:R-:W-:Y:S01]  /*0030*/  BSSY B0, `(.L_x_0) ;  /* 0x0000010000007945 */ /* 0x000fe20003800000 */
[----:B--2---:R-:W-:-:S05]  /*0040*/  SHF.R.U32.HI R0, RZ, 0x5, R17 ;  /* 0x00000005ff007819 */ /* 0x004fca0000011611 */
[----:B------:R-:W2:Y:S02]  /*0050*/  SHFL.IDX PT, R2, R0, RZ, 0x1f ;  /* 0x00001fff00027589 */ /* 0x000ea400000e0000 */
[----:B--2---:R-:W-:-:S13]  /*0060*/  ISETP.NE.OR P0, PT, R2, RZ, !P0 ;  /* 0x000000ff0200720c */ /* 0x004fda0004705670 */
[----:B-1----:R-:W-:Y:S05]  /*0070*/  @P0 BRA `(.L_x_1) ;  /* 0x00000000002c0947 */ /* 0x002fea0003800000 */
[----:B------:R-:W-:Y:S02]  /*0080*/  ULDC.64 UR4, c[0x0][0x198] ;  /* 0x0000660000047ab9 */ /* 0x000fe40000000a00 */
[----:B------:R-:W-:Y:S02]  /*0090*/  UIADD3 UR6, UP0, UR4, 0xf0, URZ ;  /* 0x000000f004067890 */ /* 0x000fe4000ff1e03f */
[----:B------:R-:W-:Y:S02]  /*00a0*/  UIADD3 UR8, UP1, UR4, 0x1f0, URZ ;  /* 0x000001f004087890 */ /* 0x000fe4000ff3e03f */
[----:B------:R-:W-:Y:S02]  /*00b0*/  UIADD3 UR4, UP2, UR4, 0x2f0, URZ ;  /* 0x000002f004047890 */ /* 0x000fe4000ff5e03f */
[----:B------:R-:W-:Y:S02]  /*00c0*/  UIADD3.X UR7, URZ, UR5, URZ, UP0, !UPT ;  /* 0x000000053f077290 */ /* 0x000fe400087fe43f */
[----:B------:R-:W-:-:S02]  /*00d0*/  UIADD3.X UR9, URZ, UR5, URZ, UP1, !UPT ;  /* 0x000000053f097290 */ /* 0x000fc40008ffe43f */
[----:B------:R-:W-:-:S05]  /*00e0*/  UIADD3.X UR5, URZ, UR5, URZ, UP2, !UPT ;  /* 0x000000053f057290 */ /* 0x000fca00097fe43f */
[----:B------:R1:W-:Y:S02]  /*00f0*/  UTMACCTL.PF [UR6] ;  /* 0x00000000060079b9 */ /* 0x0003e40008040000 */
[----:B------:R1:W-:Y:S02]  /*0100*/  UTMACCTL.PF [UR8] ;  /* 0x00000000080079b9 */ /* 0x0003e40008040000 */
[----:B------:R1:W-:Y:S02]  /*0110*/  UTMACCTL.PF [UR4] ;  /* 0x00000000040079b9 */ /* 0x0003e40008040000 */
[----:B-1----:R-:W-:Y:S01]  /*0120*/  NOP ;  /* 0x0000000000007918 */ /* 0x002fe20000000000 */
.L_x_1:
[----:B------:R-:W-:Y:S05]  /*0130*/  BSYNC B0 ;  /* 0x0000000000007941 */ /* 0x000fea0003800000 */
.L_x_0:
[----:B------:R-:W1:Y:S02]  /*0140*/  SHFL.IDX PT, R2, R0, RZ, 0x1f ;  /* 0x00001fff00027589 */ /* 0x000e6400000e0000 */
[----:B-1----:R-:W-:-:S13]  /*0150*/  ISETP.NE.AND P0, PT, R2, RZ, PT ;  /* 0x000000ff0200720c */ /* 0x002fda0003f05270 */
[----:B------:R-:W-:Y:S05]  /*0160*/  @P0 BRA `(.L_x_2) ;  /* 0x0000000000400947 */ /* 0x000fea0003800000 */
[----:B------:R-:W1:Y:S01]  /*0170*/  S2UR UR8, SR_CgaCtaId ;  /* 0x00000000000879c3 */ /* 0x000e620000008800 */
[----:B------:R-:W-:Y:S01]  /*0180*/  UMOV UR4, 0x400 ;  /* 0x0000040000047882 */ /* 0x000fe20000000000 */
[----:B------:R-:W-:Y:S01]  /*0190*/  UMOV UR5, 0x1 ;  /* 0x0000000100057882 */ /* 0x000fe20000000000 */
[----:B------:R-:W-:Y:S01]  /*01a0*/  UMOV UR6, 0x80 ;  /* 0x0000008000067882 */ /* 0x000fe20000000000 */
[----:B------:R-:W-:Y:S01]  /*01b0*/  ELECT P0, URZ, PT ;  /* 0x00000000003f782f */ /* 0x000fe20003800000 */
[----:B------:R-:W-:-:S04]  /*01c0*/  UIADD3 UR6, -UR6, 0x100000, URZ ;  /* 0x0010000006067890 */ /* 0x000fc8000fffe13f */
[----:B------:R-:W-:Y:S02]  /*01d0*/  USHF.L.U32 UR7, UR6, 0xb, URZ ;  /* 0x0000000b06077899 */ /* 0x000fe4000800063f */
[----:B------:R-:W-:Y:S02]  /*01e0*/  USHF.L.U32 UR6, UR6, 0x1, URZ ;  /* 0x0000000106067899 */ /* 0x000fe4000800063f */
[----:B-1----:R-:W-:Y:S02]  /*01f0*/  ULEA UR8, UR8, UR4, 0x18 ;  /* 0x0000000408087291 */ /* 0x002fe4000f8ec03f */
[----:B------:R-:W-:-:S04]  /*0200*/  UIADD3 UR4, -UR5, 0x100000, URZ ;  /* 0x0010000005047890 */ /* 0x000fc8000fffe13f */
[----:B------:R-:W-:Y:S02]  /*0210*/  USHF.L.U32 UR5, UR4, 0xb, URZ ;  /* 0x0000000b04057899 */ /* 0x000fe4000800063f */
[----:B------:R-:W-:Y:S01]  /*0220*/  USHF.L.U32 UR4, UR4, 0x1, URZ ;  /* 0x0000000104047899 */ /* 0x000fe2000800063f */
[----:B------:R-:W1:Y:S11]  /*0230*/  FENCE.VIEW.ASYNC.S ;  /* 0x00000000000073c6 */ /* 0x000e760000000000 */
[----:B-1----:R1:W2:Y:S01]  /*0240*/  SYNCS.EXCH.64 URZ, [UR8+0xc840], UR4 ;  /* 0x00c84004083f75b2 */ /* 0x0022a20008000100 */
[----:B------:R1:W3:Y:S01]  /*0250*/  SYNCS.EXCH.64 URZ, [UR8+0xc848], UR6 ;  /* 0x00c84806083f75b2 */ /* 0x0002e20008000100 */
[----:B------:R-:W-:Y:S01]  /*0260*/  NOP ;  /* 0x0000000000007918 */ /* 0x000fe20000000000 */
.L_x_2:
[----:B------:R-:W4:Y:S01]  /*0270*/  SHFL.IDX PT, R2, R0, RZ, 0x1f ;  /* 0x00001fff00027589 */ /* 0x000f2200000e0000 */
[----:B------:R-:W-:Y:S01]  /*0280*/  NOP ;  /* 0x0000000000007918 */ /* 0x000fe20000000000 */
[----:B----4-:R-:W-:-:S13]  /*0290*/  ISETP.NE.AND P0, PT, R2, RZ, PT ;  /* 0x000000ff0200720c */ /* 0x010fda0003f05270 */
[----:B------:R-:W-:Y:S05]  /*02a0*/  @P0 BRA `(.L_x_3) ;  /* 0x0000000000580947 */ /* 0x000fea0003800000 */
[----:B-1----:R-:W1:Y:S01]  /*02b0*/  S2UR UR5, SR_CgaCtaId ;  /* 0x00000000000579c3 */ /* 0x002e620000008800 */
[----:B------:R-:W-:Y:S01]  /*02c0*/  UMOV UR4, 0x400 ;  /* 0x0000040000047882 */ /* 0x000fe20000000000 */
[----:B------:R-:W-:Y:S01]  /*02d0*/  UMOV UR6, 0x1 ;  /* 0x0000000100067882 */ /* 0x000fe20000000000 */
[----:B------:R-:W-:Y:S01]  /*02e0*/  UMOV UR7, 0x80 ;  /* 0x0000008000077882 */ /* 0x000fe20000000000 */
[----:B------:R-:W-:Y:S01]  /*02f0*/  ELECT P0, URZ, PT ;  /* 0x00000000003f782f */ /* 0x000fe20003800000 */
[----:B-1----:R-:W-:Y:S02]  /*0300*/  ULEA UR8, UR5, UR4, 0x18 ;  /* 0x0000000405087291 */ /* 0x002fe4000f8ec03f */
[----:B------:R-:W-:-:S04]  /*0310*/  UIADD3 UR4, -UR6, 0x100000, URZ ;  /* 0x0010000006047890 */ /* 0x000fc8000fffe13f */
[----:B------:R-:W-:Y:S02]  /*0320*/  USHF.L.U32 UR5, UR4, 0xb, URZ ;  /* 0x0000000b04057899 */ /* 0x000fe4000800063f */
[----:B------:R-:W-:Y:S02]  /*0330*/  USHF.L.U32 UR4, UR4, 0x1, URZ ;  /* 0x0000000104047899 */ /* 0x000fe4000800063f */
[----:B------:R-:W-:-:S04]  /*0340*/  UIADD3 UR6, -UR7, 0x100000, URZ ;  /* 0x0010000007067890 */ /* 0x000fc8000fffe13f */
[----:B------:R-:W-:Y:S02]  /*0350*/  USHF.L.U32 UR7, UR6, 0xb, URZ ;  /* 0x0000000b06077899 */ /* 0x000fe4000800063f */
[----:B------:R-:W-:Y:S01]  /*0360*/  USHF.L.U32 UR6, UR6, 0x1, URZ ;  /* 0x0000000106067899 */ /* 0x000fe2000800063f */
[----:B------:R-:W1:Y:S03]  /*0370*/  FENCE.VIEW.ASYNC.S ;  /* 0x00000000000073c6 */ /* 0x000e660000000000 */
[----:B-1----:R4:W1:Y:S08]  /*0380*/  SYNCS.EXCH.64 URZ, [UR8+0xc800], UR4 ;  /* 0x00c80004083f75b2 */ /* 0x0028700008000100 */
[----:B------:R4:W1:Y:S01]  /*0390*/  SYNCS.EXCH.64 URZ, [UR8+0xc820], UR6 ;  /* 0x00c82006083f75b2 */ /* 0x0008620008000100 */
[----:B------:R4:W1:Y:S01]  /*03a0*/  SYNCS.EXCH.64 URZ, [UR8+0xc808], UR4 ;  /* 0x00c80804083f75b2 */ /* 0x0008620008000100 */
[----:B------:R4:W1:Y:S01]  /*03b0*/  SYNCS.EXCH.64 URZ, [UR8+0xc828], UR6 ;  /* 0x00c82806083f75b2 */ /* 0x0008620008000100 */
[----:B------:R4:W1:Y:S01]  /*03c0*/  SYNCS.EXCH.64 URZ, [UR8+0xc810], UR4 ;  /* 0x00c81004083f75b2 */ /* 0x0008620008000100 */
[----:B------:R4:W1:Y:S01]  /*03d0*/  SYNCS.EXCH.64 URZ, [UR8+0xc830], UR6 ;  /* 0x00c83006083f75b2 */ /* 0x0008620008000100 */
[----:B------:R4:W1:Y:S01]  /*03e0*/  SYNCS.EXCH.64 URZ, [UR8+0xc818], UR4 ;  /* 0x00c81804083f75b2 */ /* 0x0008620008000100 */
[----:B------:R4:W1:Y:S02]  /*03f0*/  SYNCS.EXCH.64 URZ, [UR8+0xc838], UR6 ;  /* 0x00c83806083f75b2 */ /* 0x0008640008000100 */
[----:B----4-:R-:W-:Y:S01]  /*0400*/  NOP ;  /* 0x0000000000007918 */ /* 0x010fe20000000000 */
.L_x_3:
        /* <DEDUP_REMOVED lines=26> */
.L_x_4:
[----:B------:R-:W4:Y:S01]  /*05b0*/  SHFL.IDX PT, R0, R0, RZ, 0x1f ;  /* 0x00001fff00007589 */ /* 0x000f2200000e0000 */
[----:B------:R-:W5:Y:S01]  /*05c0*/  S2UR UR43, SR_CTAID.X ;  /* 0x00000000002b79c3 */ /* 0x000f620000002500 */
[----:B------:R-:W-:Y:S01]  /*05d0*/  ELECT P0, URZ, PT ;  /* 0x00000000003f782f */ /* 0x000fe20003800000 */
[----:B------:R-:W-:Y:S01]  /*05e0*/  NOP ;  /* 0x0000000000007918 */ /* 0x000fe20000000000 */
[----:B------:R-:W-:Y:S01]  /*05f0*/  BSSY B0, `(.L_x_5) ;  /* 0x000003d000007945 */ /* 0x000fe20003800000 */
[----:B------:R-:W-:Y:S01]  /*0600*/  IMAD.MOV.U32 R3, RZ, RZ, RZ ;  /* 0x000000ffff037224 */ /* 0x000fe200078e00ff */
[----:B------:R-:W-:-:S03]  /*0610*/  LOP3.LUT R16, R17, 0x7f, RZ, 0xc0, !PT ;  /* 0x0000007f11107812 */ /* 0x000fc600078ec0ff */
[----:B------:R-:W5:Y:S08]  /*0620*/  S2UR UR52, SR_CTAID.Y ;  /* 0x00000000003479c3 */ /* 0x000f700000002600 */
[----:B------:R-:W5:Y:S08]  /*0630*/  S2UR UR53, SR_CTAID.Z ;  /* 0x00000000003579c3 */ /* 0x000f700000002700 */
[----:B-123--:R-:W-:Y:S01]  /*0640*/  BAR.SYNC.DEFER_BLOCKING 0x0 ;  /* 0x0000000000007b1d */ /* 0x00efe20000010000 */
[----:B----4-:R-:W-:Y:S01]  /*0650*/  ISETP.EQ.AND P1, PT, R0, RZ, P0 ;  /* 0x000000ff0000720c */ /* 0x010fe20000722270 */
[----:B-----5:R-:W-:-:S12]  /*0660*/  USHF.L.U32 UR43, UR43, 0x6, URZ ;  /* 0x000000062b2b7899 */ /* 0x020fd8000800063f */
[----:B------:R-:W-:Y:S05]  /*0670*/  @!P1 BRA `(.L_x_6) ;  /* 0x0000000000d09947 */ /* 0x000fea0003800000 */
[----:B------:R-:W1:Y:S01]  /*0680*/  S2R R5, SR_CgaCtaId ;  /* 0x0000000000057919 */ /* 0x000e620000008800 */
[----:B------:R-:W-:Y:S01]  /*0690*/  MOV R2, 0x400 ;  /* 0x0000040000027802 */ /* 0x000fe20000000f00 */
[----:B------:R-:W-:Y:S01]  /*06a0*/  IMAD.MOV.U32 R4, RZ, RZ, 0x1 ;  /* 0x00000001ff047424 */ /* 0x000fe200078e00ff */
[----:B------:R-:W-:Y:S02]  /*06b0*/  ISETP.NE.AND P3, PT, R16, RZ, PT ;  /* 0x000000ff1000720c */ /* 0x000fe40003f65270 */
[----:B-1----:R-:W-:Y:S02]  /*06c0*/  LEA R5, R5, R2, 0x18 ;  /* 0x0000000205057211 */ /* 0x002fe400078ec0ff */
[----:B------:R-:W-:-:S04]  /*06d0*/  SHF.L.U32 R2, R4, 0x1f, RZ ;  /* 0x0000001f04027819 */ /* 0x000fc800000006ff */
[----:B------:R-:W1:Y:S02]  /*06e0*/  SYNCS.PHASECHK.TRANS64.TRYWAIT P2, [R5+URZ+0xc848], R2 ;  /* 0x00c84802050075a7 */ /* 0x000e64000804017f */
[----:B-1----:R-:W-:Y:S05]  /*06f0*/  @!P2 BRA `(.L_x_7) ;  /* 0x0000006c00a4a947 */ /* 0x002fea0003800000 */
.L_x_65:
[----:B------:R-:W-:Y:S05]  /*0700*/  @P3 BRA `(.L_x_8) ;  /* 0x0000000000143947 */ /* 0x000fea0003800000 */
[----:B------:R-:W-:Y:S02]  /*0710*/  LOP3.LUT P2, RZ, R17, 0x1f, RZ, 0xc0, !PT ;  /* 0x0000001f11ff7812 */ /* 0x000fe4000784c0ff */
[----:B-1----:R-:W-:-:S04]  /*0720*/  MOV R2, 0x2800 ;  /* 0x0000280000027802 */ /* 0x002fc80000000f00 */
[----:B------:R2:W-:Y:S07]  /*0730*/  SYNCS.ARRIVE.TRANS64 RZ, [R5+URZ+0xc840], R2 ;  /* 0x00c8400205ff79a7 */ /* 0x0005ee000800003f */
[----:B------:R-:W-:Y:S05]  /*0740*/  @!P2 BRA `(.L_x_8) ;  /* 0x000000000004a947 */ /* 0x000fea0003800000 */
[----:B------:R-:W-:Y:S01]  /*0750*/  BPT.TRAP 0x1 ;  /* 0x000000040000795c */ /* 0x000fe20000300000 */
.L_x_8:
[----:B------:R-:W-:Y:S01]  /*0760*/  R2UR UR40, R5 ;  /* 0x00000000052872ca */ /* 0x000fe200000e0000 */
[----:B------:R-:W-:Y:S01]  /*0770*/  ULDC.64 UR4, c[0x0][0x198] ;  /* 0x0000660000047ab9 */ /* 0x000fe20000000a00 */
[----:B------:R-:W-:Y:S01]  /*0780*/  UMOV UR6, 0x0 ;  /* 0x0000000000067882 */ /* 0x000fe20000000000 */
[----:B------:R-:W-:Y:S01]  /*0790*/  UIADD3 UR4, UP0, UR4, 0xf0, URZ ;  /* 0x000000f004047890 */ /* 0x000fe2000ff1e03f */
[----:B------:R-:W-:Y:S01]  /*07a0*/  UMOV UR7, 0x10000000 ;  /* 0x1000000000077882 */ /* 0x000fe20000000000 */
[----:B------:R-:W-:Y:S02]  /*07b0*/  UMOV UR42, URZ ;  /* 0x0000003f002a7c82 */ /* 0x000fe40008000000 */
[----:B------:R-:W-:Y:S01]  /*07c0*/  UIADD3.X UR5, URZ, UR5, URZ, UP0, !UPT ;  /* 0x000000053f057290 */ /* 0x000fe200087fe43f */
[----:B------:R-:W-:Y:S01]  /*07d0*/  UMOV UR44, UR52 ;  /* 0x00000034002c7c82 */ /* 0x000fe20008000000 */
[----:B------:R-:W-:Y:S01]  /*07e0*/  UMOV UR45, UR53 ;  /* 0x00000035002d7c82 */ /* 0x000fe20008000000 */
[----:B------:R-:W-:Y:S01]  /*07f0*/  UMOV UR26, 0x10 ;  /* 0x00000010001a7882 */ /* 0x000fe20000000000 */
[----:B------:R-:W-:-:S02]  /*0800*/  UMOV UR27, UR43 ;  /* 0x0000002b001b7c82 */ /* 0x000fc40008000000 */
[----:B------:R-:W-:Y:S02]  /*0810*/  UIADD3 UR41, UR40, 0xc840, URZ ;  /* 0x0000c84028297890 */ /* 0x000fe4000fffe03f */
[----:B------:R-:W-:Y:S02]  /*0820*/  UIADD3 UR24, UR40, 0x800, URZ ;  /* 0x0000080028187890 */ /* 0x000fe4000fffe03f */
[----:B------:R-:W-:Y:S02]  /*0830*/  UIADD3 UR16, UR40, 0x1000, URZ ;  /* 0x0000100028107890 */ /* 0x000fe4000fffe03f */
[----:B------:R-:W-:Y:S02]  /*0840*/  UIADD3 UR8, UR40, 0x1800, URZ ;  /* 0x0000180028087890 */ /* 0x000fe4000fffe03f */
[----:B------:R-:W-:Y:S02]  /*0850*/  UIADD3 UR48, UR40, 0x2000, URZ ;  /* 0x0000200028307890 */ /* 0x000fe4000fffe03f */
[----:B------:R3:W-:Y:S01]  /*0860*/  UTMALDG.4D [UR40], [UR4], desc[UR6] ;  /* 0x00000628040075b4 */ /* 0x0007e20008019000 */
[----:B------:R-:W-:Y:S01]  /*0870*/  UMOV UR28, UR52 ;  /* 0x00000034001c7c82 */ /* 0x000fe20008000000 */
[----:B------:R-:W-:Y:S01]  /*0880*/  UMOV UR29, UR53 ;  /* 0x00000035001d7c82 */ /* 0x000fe20008000000 */
[----:B------:R-:W-:Y:S01]  /*0890*/  UMOV UR25, UR41 ;  /* 0x0000002900197c82 */ /* 0x000fe20008000000 */
[----:B------:R-:W-:Y:S01]  /*08a0*/  UMOV UR18, 0x20 ;  /* 0x0000002000127882 */ /* 0x000fe20000000000 */
[----:B------:R-:W-:Y:S01]  /*08b0*/  UMOV UR19, UR43 ;  /* 0x0000002b00137c82 */ /* 0x000fe20008000000 */
[----:B------:R-:W-:Y:S01]  /*08c0*/  UMOV UR20, UR52 ;  /* 0x0000003400147c82 */ /* 0x000fe20008000000 */
[----:B------:R-:W-:Y:S01]  /*08d0*/  UMOV UR21, UR53 ;  /* 0x0000003500157c82 */ /* 0x000fe20008000000 */
[----:B------:R-:W-:Y:S01]  /*08e0*/  UMOV UR17, UR41 ;  /* 0x0000002900117c82 */ /* 0x000fe20008000000 */
[----:B------:R-:W-:Y:S01]  /*08f0*/  UMOV UR10, 0x30 ;  /* 0x00000030000a7882 */ /* 0x000fe20000000000 */
[----:B------:R-:W-:Y:S01]  /*0900*/  UMOV UR11, UR43 ;  /* 0x0000002b000b7c82 */ /* 0x000fe20008000000 */
[----:B------:R-:W-:Y:S01]  /*0910*/  UMOV UR12, UR52 ;  /* 0x00000034000c7c82 */ /* 0x000fe20008000000 */
[----:B------:R3:W-:Y:S01]  /*0920*/  UTMALDG.4D [UR24], [UR4], desc[UR6] ;  /* 0x00000618040075b4 */ /* 0x0007e20008019000 */
[----:B------:R-:W-:Y:S01]  /*0930*/  UMOV UR13, UR53 ;  /* 0x00000035000d7c82 */ /* 0x000fe20008000000 */
[----:B------:R-:W-:Y:S01]  /*0940*/  UMOV UR9, UR41 ;  /* 0x0000002900097c82 */ /* 0x000fe20008000000 */
[----:B------:R-:W-:Y:S01]  /*0950*/  UMOV UR50, 0x40 ;  /* 0x0000004000327882 */ /* 0x000fe20000000000 */
[----:B------:R-:W-:Y:S01]  /*0960*/  UMOV UR51, UR43 ;  /* 0x0000002b00337c82 */ /* 0x000fe20008000000 */
[----:B------:R-:W-:Y:S01]  /*0970*/  UMOV UR49, UR41 ;  /* 0x0000002900317c82 */ /* 0x000fe20008000000 */
[----:B------:R3:W-:Y:S01]  /*0980*/  UTMALDG.4D [UR16], [UR4], desc[UR6] ;  /* 0x00000610040075b4 */ /* 0x0007e20008019000 */
[----:B------:R3:W-:Y:S01]  /*0990*/  UTMALDG.4D [UR8], [UR4], desc[UR6] ;  /* 0x00000608040075b4 */ /* 0x0007e20008019000 */
[----:B------:R3:W-:Y:S02]  /*09a0*/  UTMALDG.4D [UR48], [UR4], desc[UR6] ;  /* 0x00000630040075b4 */ /* 0x0007e40008019000 */
[----:B---3--:R-:W-:Y:S01]  /*09b0*/  NOP ;  /* 0x0000000000007918 */ /* 0x008fe20000000000 */
.L_x_6:
[----:B------:R-:W-:Y:S05]  /*09c0*/  BSYNC B0 ;  /* 0x0000000000007941 */ /* 0x000fea0003800000 */
.L_x_5:
[----:B------:R-:W1:Y:S01]  /*09d0*/  LDC R96, c[0x0][0x28c] ;  /* 0x0000a300ff607b82 */ /* 0x000e620000000800 */
[----:B------:R-:W-:Y:S01]  /*09e0*/  BSSY B0, `(.L_x_9) ;  /* 0x00000f8000007945 */ /* 0x000fe20003800000 */
[----:B------:R-:W-:Y:S01]  /*09f0*/  IMAD.MOV.U32 R8, RZ, RZ, 0x1 ;  /* 0x00000001ff087424 */ /* 0x000fe200078e00ff */
[----:B------:R-:W-:Y:S01]  /*0a00*/  MOV R9, RZ ;  /* 0x000000ff00097202 */ /* 0x000fe20000000f00 */
[----:B-12---:R-:W-:-:S05]  /*0a10*/  VIADD R2, R96, 0x3f ;  /* 0x0000003f60027836 */ /* 0x006fca0000000000 */
[----:B------:R-:W-:-:S04]  /*0a20*/  SHF.R.S32.HI R5, RZ, 0x1f, R2 ;  /* 0x0000001fff057819 */ /* 0x000fc80000011402 */
[----:B------:R-:W-:-:S04]  /*0a30*/  LEA.HI R5, R5, R2, RZ, 0x6 ;  /* 0x0000000205057211 */ /* 0x000fc800078f30ff */
[----:B------:R-:W-:-:S05]  /*0a40*/  SHF.R.S32.HI R19, RZ, 0x6, R5 ;  /* 0x00000006ff137819 */ /* 0x000fca0000011405 */
[----:B------:R-:W-:Y:S01]  /*0a50*/  IMAD.SHL.U32 R10, R19, 0x2, RZ ;  /* 0x00000002130a7824 */ /* 0x000fe200078e00ff */
[----:B------:R-:W-:Y:S06]  /*0a60*/  @!P1 BRA `(.L_x_10) ;  /* 0x0000000c00bc9947 */ /* 0x000fec0003800000 */
[----:B------:R-:W-:Y:S01]  /*0a70*/  ISETP.GE.AND P1, PT, R96, 0x1, PT ;  /* 0x000000016000780c */ /* 0x000fe20003f26270 */
[----:B------:R-:W-:Y:S01]  /*0a80*/  IMAD.MOV.U32 R9, RZ, RZ, RZ ;  /* 0x000000ffff097224 */ /* 0x000fe200078e00ff */
[----:B------:R-:W-:Y:S02]  /*0a90*/  LOP3.LUT R6, R17, 0x1f, RZ, 0xc0, !PT ;  /* 0x0000001f11067812 */ /* 0x000fe400078ec0ff */
[----:B------:R-:W-:-:S09]  /*0aa0*/  MOV R3, RZ ;  /* 0x000000ff00037202 */ /* 0x000fd20000000f00 */
[----:B------:R-:W-:Y:S05]  /*0ab0*/  @!P1 BRA `(.L_x_11) ;  /* 0x0000000400b49947 */ /* 0x000fea0003800000 */
[----:B------:R-:W1:Y:S01]  /*0ac0*/  S2R R3, SR_CgaCtaId ;  /* 0x0000000000037919 */ /* 0x000e620000008800 */
[----:B------:R-:W-:Y:S02]  /*0ad0*/  MOV R2, 0x400 ;  /* 0x0000040000027802 */ /* 0x000fe40000000f00 */
[----:B------:R-:W-:Y:S02]  /*0ae0*/  MOV R4, 0x1 ;  /* 0x0000000100047802 */ /* 0x000fe40000000f00 */
[----:B------:R-:W-:Y:S02]  /*0af0*/  ISETP.NE.AND P2, PT, R16, RZ, PT ;  /* 0x000000ff1000720c */ /* 0x000fe40003f45270 */
[----:B-1----:R-:W-:Y:S02]  /*0b00*/  LEA R2, R3, R2, 0x18 ;  /* 0x0000000203027211 */ /* 0x002fe400078ec0ff */
[----:B------:R-:W-:-:S04]  /*0b10*/  SHF.L.U32 R3, R4, 0x1f, RZ ;  /* 0x0000001f04037819 */ /* 0x000fc800000006ff */
[----:B------:R-:W1:Y:S02]  /*0b20*/  SYNCS.PHASECHK.TRANS64.TRYWAIT P1, [R2+URZ+0xc820], R3 ;  /* 0x00c82003020075a7 */ /* 0x000e64000802017f */
[----:B-1----:R-:W-:Y:S05]  /*0b30*/  @!P1 BRA `(.L_x_12) ;  /* 0x0000006800a89947 */ /* 0x002fea0003800000 */
.L_x_66:
[----:B------:R-:W-:Y:S01]  /*0b40*/  IMAD.MOV.U32 R9, RZ, RZ, 0x1 ;  /* 0x00000001ff097424 */ /* 0x000fe200078e00ff */
[----:B------:R-:W-:Y:S06]  /*0b50*/  @P2 BRA `(.L_x_13) ;  /* 0x0000000000142947 */ /* 0x000fec0003800000 */
[----:B------:R-:W-:Y:S02]  /*0b60*/  ISETP.NE.AND P1, PT, R6, RZ, PT ;  /* 0x000000ff0600720c */ /* 0x000fe40003f25270 */
[----:B-1----:R-:W-:-:S04]  /*0b70*/  MOV R3, 0x2800 ;  /* 0x0000280000037802 */ /* 0x002fc80000000f00 */
[----:B------:R2:W-:Y:S07]  /*0b80*/  SYNCS.ARRIVE.TRANS64 RZ, [R2+URZ+0xc800], R3 ;  /* 0x00c8000302ff79a7 */ /* 0x0005ee000800003f */
[----:B------:R-:W-:Y:S05]  /*0b90*/  @!P1 BRA `(.L_x_13) ;  /* 0x0000000000049947 */ /* 0x000fea0003800000 */
[----:B------:R-:W-:Y:S01]  /*0ba0*/  BPT.TRAP 0x1 ;  /* 0x000000040000795c */ /* 0x000fe20000300000 */
.L_x_13:
[----:B-12---:R-:W1:Y:S01]  /*0bb0*/  S2R R3, SR_CgaCtaId ;  /* 0x0000000000037919 */ /* 0x006e620000008800 */
[----:B------:R-:W-:Y:S01]  /*0bc0*/  R2UR UR9, R2 ;  /* 0x00000000020972ca */ /* 0x000fe200000e0000 */
[----:B------:R-:W-:Y:S01]  /*0bd0*/  ULDC.64 UR4, c[0x0][0x198] ;  /* 0x0000660000047ab9 */ /* 0x000fe20000000a00 */
[----:B------:R-:W-:Y:S01]  /*0be0*/  MOV R2, 0x400 ;  /* 0x0000040000027802 */ /* 0x000fe20000000f00 */
[----:B------:R-:W-:Y:S01]  /*0bf0*/  UIADD3 UR4, UP0, UR4, 0x1f0, URZ ;  /* 0x000001f004047890 */ /* 0x000fe2000ff1e03f */
[----:B------:R-:W-:Y:S01]  /*0c00*/  ISETP.NE.AND P2, PT, R16, RZ, PT ;  /* 0x000000ff1000720c */ /* 0x000fe20003f45270 */
[----:B------:R-:W-:Y:S01]  /*0c10*/  UMOV UR6, 0x0 ;  /* 0x0000000000067882 */ /* 0x000fe20000000000 */
[----:B------:R-:W-:Y:S01]  /*0c20*/  UMOV UR7, 0x10000000 ;  /* 0x1000000000077882 */ /* 0x000fe20000000000 */
[----:B------:R-:W-:Y:S01]  /*0c30*/  UIADD3.X UR5, URZ, UR5, URZ, UP0, !UPT ;  /* 0x000000053f057290 */ /* 0x000fe200087fe43f */
[----:B------:R-:W-:Y:S01]  /*0c40*/  UMOV UR50, URZ ;  /* 0x0000003f00327c82 */ /* 0x000fe20008000000 */
[----:B------:R-:W-:Y:S01]  /*0c50*/  UMOV UR51, URZ ;  /* 0x0000003f00337c82 */ /* 0x000fe20008000000 */
[----:B------:R-:W-:Y:S01]  /*0c60*/  UMOV UR26, 0x10 ;  /* 0x00000010001a7882 */ /* 0x000fe20000000000 */
[----:B------:R-:W-:-:S02]  /*0c70*/  UMOV UR28, UR52 ;  /* 0x00000034001c7c82 */ /* 0x000fc40008000000 */
[----:B------:R-:W-:Y:S02]  /*0c80*/  UIADD3 UR48, UR9, 0x2800, URZ ;  /* 0x0000280009307890 */ /* 0x000fe4000fffe03f */
[----:B------:R-:W-:Y:S02]  /*0c90*/  UIADD3 UR49, UR9, 0xc800, URZ ;  /* 0x0000c80009317890 */ /* 0x000fe4000fffe03f */
[----:B------:R-:W-:Y:S02]  /*0ca0*/  UIADD3 UR24, UR9, 0x3000, URZ ;  /* 0x0000300009187890 */ /* 0x000fe4000fffe03f */
[----:B------:R-:W-:Y:S02]  /*0cb0*/  UIADD3 UR16, UR9, 0x3800, URZ ;  /* 0x0000380009107890 */ /* 0x000fe4000fffe03f */
[----:B------:R-:W-:Y:S01]  /*0cc0*/  UIADD3 UR8, UR9, 0x4000, URZ ;  /* 0x0000400009087890 */ /* 0x000fe2000fffe03f */
[----:B------:R-:W-:Y:S02]  /*0cd0*/  UMOV UR29, UR53 ;  /* 0x00000035001d7c82 */ /* 0x000fe40008000000 */
[----:B------:R2:W-:Y:S01]  /*0ce0*/  UTMALDG.4D [UR48], [UR4], desc[UR6] ;  /* 0x00000630040075b4 */ /* 0x0005e20008019000 */
[----:B------:R-:W-:Y:S01]  /*0cf0*/  UMOV UR27, UR51 ;  /* 0x00000033001b7c82 */ /* 0x000fe20008000000 */
[----:B------:R-:W-:Y:S01]  /*0d00*/  UMOV UR25, UR49 ;  /* 0x0000003100197c82 */ /* 0x000fe20008000000 */
[----:B------:R-:W-:Y:S01]  /*0d10*/  UMOV UR18, 0x20 ;  /* 0x0000002000127882 */ /* 0x000fe20000000000 */
[----:B------:R-:W-:Y:S01]  /*0d20*/  UMOV UR20, UR52 ;  /* 0x0000003400147c82 */ /* 0x000fe20008000000 */
[----:B------:R-:W-:Y:S01]  /*0d30*/  UMOV UR21, UR53 ;  /* 0x0000003500157c82 */ /* 0x000fe20008000000 */
[----:B------:R-:W-:Y:S01]  /*0d40*/  UMOV UR19, UR51 ;  /* 0x0000003300137c82 */ /* 0x000fe20008000000 */
[----:B-1----:R-:W-:Y:S01]  /*0d50*/  LEA R4, R3, R2, 0x18 ;  /* 0x0000000203047211 */ /* 0x002fe200078ec0ff */
[----:B------:R-:W-:Y:S01]  /*0d60*/  IMAD.MOV.U32 R3, RZ, RZ, 0x1 ;  /* 0x00000001ff037424 */ /* 0x000fe200078e00ff */
[----:B------:R-:W-:Y:S01]  /*0d70*/  UMOV UR17, UR49 ;  /* 0x0000003100117c82 */ /* 0x000fe20008000000 */
[----:B------:R-:W-:Y:S01]  /*0d80*/  UMOV UR10, 0x30 ;  /* 0x00000030000a7882 */ /* 0x000fe20000000000 */
[----:B------:R1:W-:Y:S01]  /*0d90*/  UTMALDG.4D [UR24], [UR4], desc[UR6] ;  /* 0x00000618040075b4 */ /* 0x0003e20008019000 */
[----:B------:R-:W-:Y:S01]  /*0da0*/  UMOV UR12, UR52 ;  /* 0x00000034000c7c82 */ /* 0x000fe20008000000 */
[----:B------:R-:W-:Y:S01]  /*0db0*/  UMOV UR13, UR53 ;  /* 0x00000035000d7c82 */ /* 0x000fe20008000000 */
[----:B------:R-:W-:Y:S01]  /*0dc0*/  SHF.L.U32 R3, R3, 0x1f, RZ ;  /* 0x0000001f03037819 */ /* 0x000fe200000006ff */
[----:B------:R-:W-:Y:S01]  /*0dd0*/  UMOV UR11, UR51 ;  /* 0x00000033000b7c82 */ /* 0x000fe20008000000 */
[----:B------:R-:W-:Y:S01]  /*0de0*/  LEA R2, R9, R4, 0x3 ;  /* 0x0000000409027211 */ /* 0x000fe200078e18ff */
[----:B------:R1:W-:Y:S01]  /*0df0*/  UTMALDG.4D [UR16], [UR4], desc[UR6] ;  /* 0x00000610040075b4 */ /* 0x0003e20008019000 */
[----:B--2---:R-:W-:Y:S01]  /*0e00*/  UIADD3 UR48, UR9, 0x4800, URZ ;  /* 0x0000480009307890 */ /* 0x004fe2000fffe03f */
[----:B------:R-:W-:-:S02]  /*0e10*/  UMOV UR50, 0x40 ;  /* 0x0000004000327882 */ /* 0x000fc40000000000 */
[----:B------:R-:W-:Y:S02]  /*0e20*/  UMOV UR9, UR49 ;  /* 0x0000003100097c82 */ /* 0x000fe40008000000 */
[----:B------:R1:W-:Y:S04]  /*0e30*/  UTMALDG.4D [UR8], [UR4], desc[UR6] ;  /* 0x00000608040075b4 */ /* 0x0003e80008019000 */
[----:B------:R1:W-:Y:S01]  /*0e40*/  UTMALDG.4D [UR48], [UR4], desc[UR6] ;  /* 0x00000630040075b4 */ /* 0x0003e20008019000 */
[----:B------:R-:W2:Y:S02]  /*0e50*/  SYNCS.PHASECHK.TRANS64.TRYWAIT P1, [R2+URZ+0xc820], R3 ;  /* 0x00c82003020075a7 */ /* 0x000ea4000802017f */
[----:B-12---:R-:W-:Y:S05]  /*0e60*/  @!P1 BRA `(.L_x_14) ;  /* 0x0000006400f09947 */ /* 0x006fea0003800000 */
.L_x_67:
[----:B-1----:R-:W-:Y:S01]  /*0e70*/  IMAD.MOV.U32 R3, RZ, RZ, 0x1 ;  /* 0x00000001ff037424 */ /* 0x002fe200078e00ff */
[----:B------:R-:W-:Y:S06]  /*0e80*/  @P2 BRA `(.L_x_15) ;  /* 0x0000000000142947 */ /* 0x000fec0003800000 */
[----:B------:R-:W-:Y:S02]  /*0e90*/  ISETP.NE.AND P1, PT, R6, RZ, PT ;  /* 0x000000ff0600720c */ /* 0x000fe40003f25270 */
[----:B------:R-:W-:-:S04]  /*0ea0*/  MOV R5, 0x2800 ;  /* 0x0000280000057802 */ /* 0x000fc80000000f00 */
[----:B------:R1:W-:Y:S07]  /*0eb0*/  SYNCS.ARRIVE.TRANS64 RZ, [R2+URZ+0xc800], R5 ;  /* 0x00c8000502ff79a7 */ /* 0x0003ee000800003f */
[----:B------:R-:W-:Y:S05]  /*0ec0*/  @!P1 BRA `(.L_x_15) ;  /* 0x0000000000049947 */ /* 0x000fea0003800000 */
[----:B------:R-:W-:Y:S01]  /*0ed0*/  BPT.TRAP 0x1 ;  /* 0x000000040000795c */ /* 0x000fe20000300000 */
.L_x_15:
[C---:B------:R-:W-:Y:S01]  /*0ee0*/  IMAD R4, R9.reuse, 0x2800, R4 ;  /* 0x0000280009047824 */ /* 0x040fe200078e0204 */
[----:B------:R-:W-:Y:S01]  /*0ef0*/  R2UR UR33, R2 ;  /* 0x00000000022172ca */ /* 0x000fe200000e0000 */
[----:B------:R-:W-:Y:S01]  /*0f00*/  ULDC.64 UR4, c[0x0][0x198] ;  /* 0x0000660000047ab9 */ /* 0x000fe20000000a00 */
[----:B------:R-:W-:Y:S01]  /*0f10*/  UMOV UR35, URZ ;  /* 0x0000003f00237c82 */ /* 0x000fe20008000000 */
[----:B------:R-:W-:Y:S01]  /*0f20*/  UIADD3 UR4, UP0, UR4, 0x2f0, URZ ;  /* 0x000002f004047890 */ /* 0x000fe2000ff1e03f */
[----:B------:R-:W-:Y:S01]  /*0f30*/  R2UR UR48, R4 ;  /* 0x00000000043072ca */ /* 0x000fe200000e0000 */
[----:B------:R-:W-:Y:S01]  /*0f40*/  UMOV UR6, 0x0 ;  /* 0x0000000000067882 */ /* 0x000fe20000000000 */
[----:B------:R-:W-:Y:S01]  /*0f50*/  UMOV UR7, 0x10000000 ;  /* 0x1000000000077882 */ /* 0x000fe20000000000 */
[----:B------:R-:W-:Y:S01]  /*0f60*/  UIADD3.X UR5, URZ, UR5, URZ, UP0, !UPT ;  /* 0x000000053f057290 */ /* 0x000fe200087fe43f */
[----:B------:R-:W-:Y:S01]  /*0f70*/  VIADD R9, R9, 0x1 ;  /* 0x0000000109097836 */ /* 0x000fe20000000000 */
[----:B------:R-:W-:Y:S01]  /*0f80*/  UMOV UR34, URZ ;  /* 0x0000003f00227c82 */ /* 0x000fe20008000000 */
[----:B------:R-:W-:Y:S01]  /*0f90*/  UMOV UR36, UR52 ;  /* 0x0000003400247c82 */ /* 0x000fe20008000000 */
[----:B------:R-:W-:Y:S01]  /*0fa0*/  UMOV UR37, UR53 ;  /* 0x0000003500257c82 */ /* 0x000fe20008000000 */
[----:B------:R-:W-:Y:S01]  /*0fb0*/  UMOV UR26, 0x10 ;  /* 0x00000010001a7882 */ /* 0x000fe20000000000 */
[----:B------:R-:W-:Y:S01]  /*0fc0*/  UIADD3 UR33, UR33, 0xc800, URZ ;  /* 0x0000c80021217890 */ /* 0x000fe2000fffe03f */
[----:B------:R-:W-:Y:S01]  /*0fd0*/  UMOV UR28, UR52 ;  /* 0x00000034001c7c82 */ /* 0x000fe20008000000 */
[----:B------:R-:W-:-:S02]  /*0fe0*/  UMOV UR29, UR53 ;  /* 0x00000035001d7c82 */ /* 0x000fc40008000000 */
[----:B------:R-:W-:Y:S02]  /*0ff0*/  UIADD3 UR32, UR48, 0x2800, URZ ;  /* 0x0000280030207890 */ /* 0x000fe4000fffe03f */
[----:B------:R-:W-:Y:S02]  /*1000*/  UIADD3 UR24, UR48, 0x3000, URZ ;  /* 0x0000300030187890 */ /* 0x000fe4000fffe03f */
[----:B------:R-:W-:Y:S02]  /*1010*/  UIADD3 UR16, UR48, 0x3800, URZ ;  /* 0x0000380030107890 */ /* 0x000fe4000fffe03f */
[----:B------:R-:W-:Y:S02]  /*1020*/  UIADD3 UR8, UR48, 0x4000, URZ ;  /* 0x0000400030087890 */ /* 0x000fe4000fffe03f */
[----:B------:R-:W-:Y:S01]  /*1030*/  UIADD3 UR48, UR48, 0x4800, URZ ;  /* 0x0000480030307890 */ /* 0x000fe2000fffe03f */
[----:B------:R2:W-:Y:S01]  /*1040*/  UTMALDG.4D [UR32], [UR4], desc[UR6] ;  /* 0x00000620040075b4 */ /* 0x0005e20008019000 */
        /* <DEDUP_REMOVED lines=19> */
[----:B--2---:R-:W-:Y:S01]  /*1180*/  NOP ;  /* 0x0000000000007918 */ /* 0x004fe20000000000 */
.L_x_11:
[----:B------:R-:W-:Y:S02]  /*1190*/  ISETP.GE.AND P1, PT, R96, 0x41, PT ;  /* 0x000000416000780c */ /* 0x000fe40003f26270 */
[----:B------:R-:W-:-:S11]  /*11a0*/  MOV R8, 0x1 ;  /* 0x0000000100087802 */ /* 0x000fd60000000f00 */
[----:B------:R-:W-:Y:S05]  /*11b0*/  @!P1 BRA `(.L_x_16) ;  /* 0x0000000400e49947 */ /* 0x000fea0003800000 */
[----:B-1----:R-:W1:Y:S01]  /*11c0*/  S2R R5, SR_CgaCtaId ;  /* 0x0000000000057919 */ /* 0x002e620000008800 */
[----:B------:R-:W-:Y:S01]  /*11d0*/  MOV R2, 0x400 ;  /* 0x0000040000027802 */ /* 0x000fe20000000f00 */
[----:B------:R-:W-:Y:S01]  /*11e0*/  IMAD.MOV.U32 R4, RZ, RZ, 0x1 ;  /* 0x00000001ff047424 */ /* 0x000fe200078e00ff */
[----:B------:R-:W-:Y:S02]  /*11f0*/  ISETP.NE.AND P2, PT, R16, RZ, PT ;  /* 0x000000ff1000720c */ /* 0x000fe40003f45270 */
[----:B-1----:R-:W-:Y:S02]  /*1200*/  LEA R2, R5, R2, 0x18 ;  /* 0x0000000205027211 */ /* 0x002fe400078ec0ff */
[----:B------:R-:W-:Y:S02]  /*1210*/  SHF.L.U32 R5, R4, 0x1f, RZ ;  /* 0x0000001f04057819 */ /* 0x000fe400000006ff */
[----:B------:R-:W-:-:S04]  /*1220*/  LEA R4, R9, R2, 0x3 ;  /* 0x0000000209047211 */ /* 0x000fc800078e18ff */
[----:B------:R-:W1:Y:S02]  /*1230*/  SYNCS.PHASECHK.TRANS64.TRYWAIT P1, [R4+URZ+0xc820], R5 ;  /* 0x00c82005040075a7 */ /* 0x000e64000802017f */
[----:B-1----:R-:W-:Y:S05]  /*1240*/  @!P1 BRA `(.L_x_17) ;  /* 0x00000064000c9947 */ /* 0x002fea0003800000 */
.L_x_68:
[----:B------:R-:W-:Y:S05]  /*1250*/  @P2 BRA `(.L_x_18) ;  /* 0x0000000000142947 */ /* 0x000fea0003800000 */
[----:B------:R-:W-:Y:S01]  /*1260*/  ISETP.NE.AND P1, PT, R6, RZ, PT ;  /* 0x000000ff0600720c */ /* 0x000fe20003f25270 */
[----:B-1----:R-:W-:-:S04]  /*1270*/  IMAD.MOV.U32 R5, RZ, RZ, 0x2800 ;  /* 0x00002800ff057424 */ /* 0x002fc800078e00ff */
[----:B------:R2:W-:Y:S08]  /*1280*/  SYNCS.ARRIVE.TRANS64 RZ, [R4+URZ+0xc800], R5 ;  /* 0x00c8000504ff79a7 */ /* 0x0005f0000800003f */
[----:B------:R-:W-:Y:S05]  /*1290*/  @!P1 BRA `(.L_x_18) ;  /* 0x0000000000049947 */ /* 0x000fea0003800000 */
[----:B------:R-:W-:Y:S01]  /*12a0*/  BPT.TRAP 0x1 ;  /* 0x000000040000795c */ /* 0x000fe20000300000 */
.L_x_18:
[----:B-12---:R-:W1:Y:S01]  /*12b0*/  S2R R5, SR_CgaCtaId ;  /* 0x0000000000057919 */ /* 0x006e620000008800 */
[----:B------:R-:W-:Y:S01]  /*12c0*/  IMAD R2, R9, 0x2800, R2 ;  /* 0x0000280009027824 */ /* 0x000fe200078e0202 */
[----:B------:R-:W-:Y:S01]  /*12d0*/  R2UR UR27, R3 ;  /* 0x00000000031b72ca */ /* 0x000fe200000e0000 */
[----:B------:R-:W-:Y:S01]  /*12e0*/  ULDC.64 UR4, c[0x0][0x198] ;  /* 0x0000660000047ab9 */ /* 0x000fe20000000a00 */
[----:B------:R-:W-:Y:S01]  /*12f0*/  R2UR UR25, R4 ;  /* 0x00000000041972ca */ /* 0x000fe200000e0000 */
[----:B------:R-:W-:Y:S01]  /*1300*/  UIADD3 UR4, UP0, UR4, 0x1f0, URZ ;  /* 0x000001f004047890 */ /* 0x000fe2000ff1e03f */
[----:B------:R-:W-:Y:S01]  /*1310*/  R2UR UR9, R2 ;  /* 0x00000000020972ca */ /* 0x000fe200000e0000 */
[----:B------:R-:W-:Y:S01]  /*1320*/  UMOV UR6, 0x0 ;  /* 0x0000000000067882 */ /* 0x000fe20000000000 */
[----:B------:R-:W-:Y:S01]  /*1330*/  IADD3 R9, R9, 0x1, RZ ;  /* 0x0000000109097810 */ /* 0x000fe20007ffe0ff */
[----:B------:R-:W-:Y:S01]  /*1340*/  UIADD3.X UR5, URZ, UR5, URZ, UP0, !UPT ;  /* 0x000000053f057290 */ /* 0x000fe200087fe43f */
[----:B------:R-:W-:Y:S01]  /*1350*/  MOV R2, 0x400 ;  /* 0x0000040000027802 */ /* 0x000fe20000000f00 */
[----:B------:R-:W-:Y:S01]  /*1360*/  UMOV UR7, 0x10000000 ;  /* 0x1000000000077882 */ /* 0x000fe20000000000 */
[----:B------:R-:W-:Y:S01]  /*1370*/  UMOV UR26, URZ ;  /* 0x0000003f001a7c82 */ /* 0x000fe20008000000 */
[----:B------:R-:W-:Y:S01]  /*1380*/  UMOV UR28, UR52 ;  /* 0x00000034001c7c82 */ /* 0x000fe20008000000 */
[----:B------:R-:W-:Y:S01]  /*1390*/  UMOV UR29, UR53 ;  /* 0x00000035001d7c82 */ /* 0x000fe20008000000 */
[----:B------:R-:W-:Y:S01]  /*13a0*/  USHF.L.U32 UR27, UR27, 0x6, URZ ;  /* 0x000000061b1b7899 */ /* 0x000fe2000800063f */
[C---:B------:R-:W-:Y:S01]  /*13b0*/  ISETP.NE.AND P2, PT, R9.reuse, 0x4, PT ;  /* 0x000000040900780c */ /* 0x040fe20003f45270 */
[----:B------:R-:W-:Y:S01]  /*13c0*/  UIADD3 UR25, UR25, 0xc800, URZ ;  /* 0x0000c80019197890 */ /* 0x000fe2000fffe03f */
[C---:B------:R-:W-:Y:S01]  /*13d0*/  ISETP.NE.AND P1, PT, R9.reuse, 0x4, PT ;  /* 0x000000040900780c */ /* 0x040fe20003f25270 */
[----:B------:R-:W-:Y:S01]  /*13e0*/  UIADD3 UR24, UR9, 0x2800, URZ ;  /* 0x0000280009187890 */ /* 0x000fe2000fffe03f */
[----:B------:R-:W-:Y:S01]  /*13f0*/  SEL R9, R9, RZ, P2 ;  /* 0x000000ff09097207 */ /* 0x000fe20001000000 */
[----:B------:R-:W-:Y:S01]  /*1400*/  UIADD3 UR48, UR9, 0x3000, URZ ;  /* 0x0000300009307890 */ /* 0x000fe2000fffe03f */
[----:B------:R-:W-:Y:S01]  /*1410*/  SEL R8, RZ, 0x1, !P1 ;  /* 0x00000001ff087807 */ /* 0x000fe20004800000 */
[----:B------:R-:W-:Y:S01]  /*1420*/  UMOV UR50, 0x10 ;  /* 0x0000001000327882 */ /* 0x000fe20000000000 */
[----:B------:R-:W-:Y:S01]  /*1430*/  UMOV UR49, UR25 ;  /* 0x0000001900317c82 */ /* 0x000fe20008000000 */
[----:B------:R-:W-:Y:S01]  /*1440*/  UMOV UR51, UR27 ;  /* 0x0000001b00337c82 */ /* 0x000fe20008000000 */
[----:B------:R-:W-:Y:S01]  /*1450*/  UIADD3 UR16, UR9, 0x3800, URZ ;  /* 0x0000380009107890 */ /* 0x000fe2000fffe03f */
[----:B------:R-:W-:Y:S01]  /*1460*/  ISETP.NE.AND P2, PT, R16, RZ, PT ;  /* 0x000000ff1000720c */ /* 0x000fe20003f45270 */
[----:B------:R-:W-:Y:S01]  /*1470*/  UTMALDG.4D [UR24], [UR4], desc[UR6] ;  /* 0x00000618040075b4 */ /* 0x000fe20008019000 */
[----:B------:R-:W-:Y:S01]  /*1480*/  UIADD3 UR8, UR9, 0x4000, URZ ;  /* 0x0000400009087890 */ /* 0x000fe2000fffe03f */
[----:B------:R-:W-:Y:S01]  /*1490*/  UMOV UR18, 0x20 ;  /* 0x0000002000127882 */ /* 0x000fe20000000000 */
[----:B-1----:R-:W-:Y:S01]  /*14a0*/  LEA R4, R5, R2, 0x18 ;  /* 0x0000000205047211 */ /* 0x002fe200078ec0ff */
[----:B------:R-:W-:Y:S01]  /*14b0*/  UMOV UR20, UR52 ;  /* 0x0000003400147c82 */ /* 0x000fe20008000000 */
[----:B------:R-:W-:Y:S01]  /*14c0*/  UMOV UR21, UR53 ;  /* 0x0000003500157c82 */ /* 0x000fe20008000000 */
[----:B------:R-:W-:Y:S01]  /*14d0*/  UMOV UR17, UR25 ;  /* 0x0000001900117c82 */ /* 0x000fe20008000000 */
[----:B------:R1:W-:Y:S01]  /*14e0*/  UTMALDG.4D [UR48], [UR4], desc[UR6] ;  /* 0x00000630040075b4 */ /* 0x0003e20008019000 */
[----:B------:R-:W-:Y:S01]  /*14f0*/  UMOV UR19, UR27 ;  /* 0x0000001b00137c82 */ /* 0x000fe20008000000 */
[----:B------:R-:W-:Y:S01]  /*1500*/  UMOV UR10, 0x30 ;  /* 0x00000030000a7882 */ /* 0x000fe20000000000 */
[----:B------:R-:W-:Y:S01]  /*1510*/  UMOV UR12, UR52 ;  /* 0x00000034000c7c82 */ /* 0x000fe20008000000 */
[----:B------:R-:W-:Y:S01]  /*1520*/  UMOV UR13, UR53 ;  /* 0x00000035000d7c82 */ /* 0x000fe20008000000 */
[----:B------:R-:W-:Y:S01]  /*1530*/  UMOV UR11, UR27 ;  /* 0x0000001b000b7c82 */ /* 0x000fe20008000000 */
[----:B------:R-:W-:Y:S01]  /*1540*/  IMAD R5, R9, 0x8, R4 ;  /* 0x0000000809057824 */ /* 0x000fe200078e0204 */
[----:B------:R-:W-:Y:S01]  /*1550*/  SHF.L.U32 R2, R8, 0x1f, RZ ;  /* 0x0000001f08027819 */ /* 0x000fe200000006ff */
[----:B------:R2:W-:Y:S01]  /*1560*/  UTMALDG.4D [UR16], [UR4], desc[UR6] ;  /* 0x00000610040075b4 */ /* 0x0005e20008019000 */
[----:B-1----:R-:W-:Y:S01]  /*1570*/  UIADD3 UR48, UR9, 0x4800, URZ ;  /* 0x0000480009307890 */ /* 0x002fe2000fffe03f */
[----:B------:R-:W-:-:S02]  /*1580*/  UMOV UR50, 0x40 ;  /* 0x0000004000327882 */ /* 0x000fc40000000000 */
[----:B------:R-:W-:Y:S02]  /*1590*/  UMOV UR9, UR25 ;  /* 0x0000001900097c82 */ /* 0x000fe40008000000 */
[----:B------:R2:W-:Y:S04]  /*15a0*/  UTMALDG.4D [UR8], [UR4], desc[UR6] ;  /* 0x00000608040075b4 */ /* 0x0005e80008019000 */
[----:B------:R2:W-:Y:S01]  /*15b0*/  UTMALDG.4D [UR48], [UR4], desc[UR6] ;  /* 0x00000630040075b4 */ /* 0x0005e20008019000 */
[----:B------:R-:W1:Y:S02]  /*15c0*/  SYNCS.PHASECHK.TRANS64.TRYWAIT P1, [R5+URZ+0xc820], R2 ;  /* 0x00c82002050075a7 */ /* 0x000e64000802017f */
[----:B-12---:R-:W-:Y:S05]  /*15d0*/  @!P1 BRA `(.L_x_19) ;  /* 0x00000060003c9947 */ /* 0x006fea0003800000 */
.L_x_69:
[----:B------:R-:W-:Y:S05]  /*15e0*/  @P2 BRA `(.L_x_20) ;  /* 0x0000000000142947 */ /* 0x000fea0003800000 */
[----:B------:R-:W-:Y:S02]  /*15f0*/  ISETP.NE.AND P1, PT, R6, RZ, PT ;  /* 0x000000ff0600720c */ /* 0x000fe40003f25270 */
[----:B-1----:R-:W-:-:S04]  /*1600*/  MOV R2, 0x2800 ;  /* 0x0000280000027802 */ /* 0x002fc80000000f00 */
[----:B------:R2:W-:Y:S07]  /*1610*/  SYNCS.ARRIVE.TRANS64 RZ, [R5+URZ+0xc800], R2 ;  /* 0x00c8000205ff79a7 */ /* 0x0005ee000800003f */
[----:B------:R-:W-:Y:S05]  /*1620*/  @!P1 BRA `(.L_x_20) ;  /* 0x0000000000049947 */ /* 0x000fea0003800000 */
[----:B------:R-:W-:Y:S01]  /*1630*/  BPT.TRAP 0x1 ;  /* 0x000000040000795c */ /* 0x000fe20000300000 */
.L_x_20:
[----:B------:R-:W-:Y:S01]  /*1640*/  IMAD R4, R9, 0x2800, R4 ;  /* 0x0000280009047824 */ /* 0x000fe200078e0204 */
[----:B------:R-:W-:Y:S01]  /*1650*/  R2UR UR33, R5 ;  /* 0x00000000052172ca */ /* 0x000fe200000e0000 */
[----:B------:R-:W-:Y:S01]  /*1660*/  ULDC.64 UR4, c[0x0][0x198] ;  /* 0x0000660000047ab9 */ /* 0x000fe20000000a00 */
[----:B------:R-:W-:Y:S01]  /*1670*/  R2UR UR35, R3 ;  /* 0x00000000032372ca */ /* 0x000fe200000e0000 */
        /* <DEDUP_REMOVED lines=11> */
[----:B------:R-:W-:Y:S01]  /*1730*/  ISETP.NE.AND P1, PT, R9, 0x4, PT ;  /* 0x000000040900780c */ /* 0x000fe20003f25270 */
[----:B------:R-:W-:Y:S01]  /*1740*/  USHF.L.U32 UR35, UR35, 0x6, URZ ;  /* 0x0000000623237899 */ /* 0x000fe2000800063f */
[----:B------:R-:W-:Y:S01]  /*1750*/  IADD3 R3, R3, 0x1, RZ ;  /* 0x0000000103037810 */ /* 0x000fe20007ffe0ff */
[----:B------:R-:W-:Y:S01]  /*1760*/  UIADD3 UR32, UR48, 0x2800, URZ ;  /* 0x0000280030207890 */ /* 0x000fe2000fffe03f */
[----:B-12---:R-:W-:Y:S01]  /*1770*/  SEL R5, RZ, 0x1, P1 ;  /* 0x00000001ff057807 */ /* 0x006fe20000800000 */
[----:B------:R-:W-:Y:S01]  /*1780*/  UIADD3 UR24, UR48, 0x3000, URZ ;  /* 0x0000300030187890 */ /* 0x000fe2000fffe03f */
[----:B------:R-:W-:Y:S01]  /*1790*/  SEL R9, R9, RZ, P1 ;  /* 0x000000ff09097207 */ /* 0x000fe20000800000 */
[----:B------:R-:W-:Y:S01]  /*17a0*/  UIADD3 UR16, UR48, 0x3800, URZ ;  /* 0x0000380030107890 */ /* 0x000fe2000fffe03f */
[----:B------:R-:W-:Y:S01]  /*17b0*/  LOP3.LUT R8, R8, R5, RZ, 0x3c, !PT ;  /* 0x0000000508087212 */ /* 0x000fe200078e3cff */
[----:B------:R-:W-:-:S02]  /*17c0*/  UIADD3 UR8, UR48, 0x4000, URZ ;  /* 0x0000400030087890 */ /* 0x000fc4000fffe03f */
[----:B------:R-:W-:Y:S01]  /*17d0*/  UIADD3 UR48, UR48, 0x4800, URZ ;  /* 0x0000480030307890 */ /* 0x000fe2000fffe03f */
[----:B------:R2:W-:Y:S01]  /*17e0*/  UTMALDG.4D [UR32], [UR4], desc[UR6] ;  /* 0x00000620040075b4 */ /* 0x0005e20008019000 */
[----:B------:R-:W-:Y:S01]  /*17f0*/  UMOV UR28, UR52 ;  /* 0x00000034001c7c82 */ /* 0x000fe20008000000 */
        /* <DEDUP_REMOVED lines=21> */
.L_x_16:
[----:B------:R-:W-:-:S07]  /*1950*/  VIADD R10, R10, 0xfffffffc ;  /* 0xfffffffc0a0a7836 */ /* 0x000fce0000000000 */
.L_x_10:
[----:B------:R-:W-:Y:S05]  /*1960*/  BSYNC B0 ;  /* 0x0000000000007941 */ /* 0x000fea0003800000 */
.L_x_9:
[----:B-1----:R-:W1:Y:S01]  /*1970*/  S2R R5, SR_CgaCtaId ;  /* 0x0000000000057919 */ /* 0x002e620000008800 */
[----:B------:R-:W-:Y:S02]  /*1980*/  MOV R2, 0x400 ;  /* 0x0000040000027802 */ /* 0x000fe40000000f00 */
[----:B------:R-:W-:Y:S02]  /*1990*/  SHF.L.U32 R57, RZ, 0x1f, RZ ;  /* 0x0000001fff397819 */ /* 0x000fe400000006ff */
[----:B-1----:R-:W-:-:S04]  /*19a0*/  LEA R2, R5, R2, 0x18 ;  /* 0x0000000205027211 */ /* 0x002fc800078ec0ff */
[----:B------:R-:W1:Y:S02]  /*19b0*/  SYNCS.PHASECHK.TRANS64.TRYWAIT P1, [R2+URZ+0xc840], R57 ;  /* 0x00c84039020075a7 */ /* 0x000e64000802017f */
[----:B-1----:R-:W-:Y:S05]  /*19c0*/  @!P1 BRA `(.L_x_21) ;  /* 0x0000005c00549947 */ /* 0x002fea0003800000 */
.L_x_70:
[----:B------:R-:W2:Y:S01]  /*19d0*/  SYNCS.PHASECHK.TRANS64.TRYWAIT P1, [R2+URZ+0xc800], R57 ;  /* 0x00c80039020075a7 */ /* 0x000ea2000802017f */
[----:B------:R-:W-:Y:S01]  /*19e0*/  MOV R20, RZ ;  /* 0x000000ff00147202 */ /* 0x000fe20000000f00 */
[----:B--2---:R-:W-:Y:S06]  /*19f0*/  @!P1 BRA `(.L_x_22) ;  /* 0x0000005c005c9947 */ /* 0x004fec0003800000 */
.L_x_71:
[----:B------:R-:W-:Y:S05]  /*1a00*/  WARPSYNC.ALL ;  /* 0x0000000000007948 */ /* 0x000fea0003800000 */
[C---:B------:R-:W-:Y:S01]  /*1a10*/  R2UR UR15, R2.reuse ;  /* 0x00000000020f72ca */ /* 0x040fe200000e0000 */
[----:B------:R-:W-:Y:S01]  /*1a20*/  WARPGROUP.ARRIVE ;  /* 0x00000000000079c5 */ /* 0x000fe20000000000 */
[----:B------:R-:W-:Y:S01]  /*1a30*/  R2UR UR4, R2 ;  /* 0x00000000020472ca */ /* 0x000fe200000e0000 */
[----:B------:R-:W-:Y:S01]  /*1a40*/  UMOV UR7, 0xc0000010 ;  /* 0xc000001000077882 */ /* 0x000fe20000000000 */
[----:B------:R-:W-:Y:S01]  /*1a50*/  UMOV UR23, 0xc0000010 ;  /* 0xc000001000177882 */ /* 0x000fe20000000000 */
[----:B------:R-:W-:Y:S01]  /*1a60*/  UMOV UR21, UR7 ;  /* 0x0000000700157c82 */ /* 0x000fe20008000000 */
[----:B------:R-:W-:Y:S01]  /*1a70*/  UMOV UR11, 0xc0000010 ;  /* 0xc0000010000b7882 */ /* 0x000fe20000000000 */
[----:B------:R-:W-:Y:S01]  /*1a80*/  MOV R7, UR7 ;  /* 0x0000000700077c02 */ /* 0x000fe20008000f00 */
[----:B------:R-:W-:Y:S01]  /*1a90*/  UMOV UR5, UR11 ;  /* 0x0000000b00057c82 */ /* 0x000fe20008000000 */
[----:B------:R-:W-:Y:S01]  /*1aa0*/  UMOV UR7, 0xc0000010 ;  /* 0xc000001000077882 */ /* 0x000fe20000000000 */
[----:B------:R-:W-:Y:S01]  /*1ab0*/  UMOV UR57, 0xc0000010 ;  /* 0xc000001000397882 */ /* 0x000fe20000000000 */
[----:B------:R-:W-:Y:S01]  /*1ac0*/  UMOV UR59, 0xc0000010 ;  /* 0xc0000010003b7882 */ /* 0x000fe20000000000 */
[----:B------:R-:W-:Y:S01]  /*1ad0*/  UMOV UR45, 0xc0000010 ;  /* 0xc0000010002d7882 */ /* 0x000fe20000000000 */
[----:B------:R-:W-:Y:S01]  /*1ae0*/  UIADD3 UR15, UR15, 0x2800, URZ ;  /* 0x000028000f0f7890 */ /* 0x000fe2000fffe03f */
[----:B------:R-:W-:Y:S01]  /*1af0*/  MOV R5, UR11 ;  /* 0x0000000b00057c02 */ /* 0x000fe20008000f00 */
[----:B------:R-:W-:-:S02]  /*1b00*/  USHF.R.U32.HI UR4, URZ, 0x4, UR4 ;  /* 0x000000043f047899 */ /* 0x000fc40008011604 */
[----:B------:R-:W-:Y:S02]  /*1b10*/  USHF.R.U32.HI UR15, URZ, 0x4, UR15 ;  /* 0x000000043f0f7899 */ /* 0x000fe4000801160f */
[----:B------:R-:W-:Y:S02]  /*1b20*/  ULOP3.LUT UR4, UR4, 0x3fff, URZ, 0xc0, !UPT ;  /* 0x00003fff04047892 */ /* 0x000fe4000f8ec03f */
[----:B------:R-:W-:Y:S02]  /*1b30*/  ULOP3.LUT UR15, UR15, 0x3fff, URZ, 0xc0, !UPT ;  /* 0x00003fff0f0f7892 */ /* 0x000fe4000f8ec03f */
[----:B------:R-:W-:Y:S02]  /*1b40*/  ULOP3.LUT UR8, UR4, 0x10000, URZ, 0xfc, !UPT ;  /* 0x0001000004087892 */ /* 0x000fe4000f8efc3f */
[----:B------:R-:W-:Y:S02]  /*1b50*/  ULOP3.LUT UR22, UR15, 0x10000, URZ, 0xfc, !UPT ;  /* 0x000100000f167892 */ /* 0x000fe4000f8efc3f */
[----:B------:R-:W-:-:S02]  /*1b60*/  UIADD3 UR4, UR8, 0x80, URZ ;  /* 0x0000008008047890 */ /* 0x000fc4000fffe03f */
[----:B------:R-:W-:Y:S02]  /*1b70*/  UIADD3 UR56, UR8, 0x100, URZ ;  /* 0x0000010008387890 */ /* 0x000fe4000fffe03f */
[----:B------:R-:W-:Y:S01]  /*1b80*/  UMOV UR6, UR8 ;  /* 0x0000000800067c82 */ /* 0x000fe20008000000 */
[----:B------:R-:W-:Y:S01]  /*1b90*/  UIADD3 UR58, UR22, 0x100, URZ ;  /* 0x00000100163a7890 */ /* 0x000fe2000fffe03f */
[----:B------:R-:W-:Y:S01]  /*1ba0*/  IMAD.U32 R6, RZ, RZ, UR6 ;  /* 0x00000006ff067e24 */ /* 0x000fe2000f8e00ff */
[----:B------:R-:W-:Y:S01]  /*1bb0*/  UMOV UR20, UR6 ;  /* 0x0000000600147c82 */ /* 0x000fe20008000000 */
[----:B------:R-:W-:Y:S02]  /*1bc0*/  UIADD3 UR6, UR22, 0x80, URZ ;  /* 0x0000008016067890 */ /* 0x000fe4000fffe03f */
[----:B------:R-:W-:Y:S01]  /*1bd0*/  HGMMA.64x64x16.F32 R24, gdesc[UR20], RZ, !UPT, gsb0 ;  /* 0x00e00000141879f0 */ /* 0x000fe2000c0008ff */
[----:B------:R-:W-:Y:S01]  /*1be0*/  UMOV UR10, UR4 ;  /* 0x00000004000a7c82 */ /* 0x000fe20008000000 */
[----:B------:R-:W-:Y:S01]  /*1bf0*/  UIADD3 UR44, UR8, 0x180, URZ ;  /* 0x00000180082c7890 */ /* 0x000fe2000fffe03f */
[----:B------:R-:W-:Y:S01]  /*1c00*/  IMAD.U32 R4, RZ, RZ, UR10 ;  /* 0x0000000aff047e24 */ /* 0x000fe2000f8e00ff */
[----:B------:R-:W-:Y:S01]  /*1c10*/  UMOV UR4, UR10 ;  /* 0x0000000a00047c82 */ /* 0x000fe20008000000 */
[----:B------:R-:W-:Y:S01]  /*1c20*/  UIADD3 UR46, UR22, 0x180, URZ ;  /* 0x00000180162e7890 */ /* 0x000fe2000fffe03f */
[----:B------:R-:W-:Y:S01]  /*1c30*/  UMOV UR47, 0xc0000010 ;  /* 0xc0000010002f7882 */ /* 0x000fe20000000000 */
[----:B------:R-:W-:-:S02]  /*1c40*/  WARPGROUP.DEPBAR.LE gsb0, 0x0 ;  /* 0x00008000000079c5 */ /* 0x000fc40000010000 */
[----:B------:R-:W-:-:S06]  /*1c50*/  WARPGROUP.ARRIVE ;  /* 0x00000000000079c5 */ /* 0x000fcc0000000000 */
[----:B------:R-:W-:Y:S01]  /*1c60*/  HGMMA.64x64x16.F32 R24, gdesc[UR4], R24, gsb0 ;  /* 0x00e00000041879f0 */ /* 0x000fe20008000818 */
[----:B------:R-:W-:Y:S02]  /*1c70*/  UIADD3 UR4, UR8, 0x200, URZ ;  /* 0x0000020008047890 */ /* 0x000fe4000fffe03f */
[----:B------:R-:W-:Y:S01]  /*1c80*/  UIADD3 UR6, UR22, 0x200, URZ ;  /* 0x0000020016067890 */ /* 0x000fe2000fffe03f */
[----:B------:R-:W-:Y:S01]  /*1c90*/  UMOV UR5, 0xc0000010 ;  /* 0xc000001000057882 */ /* 0x000fe20000000000 */
[----:B------:R-:W-:Y:S01]  /*1ca0*/  UMOV UR7, 0xc0000010 ;  /* 0xc000001000077882 */ /* 0x000fe20000000000 */
[----:B------:R-:W-:Y:S02]  /*1cb0*/  WARPGROUP.DEPBAR.LE gsb0, 0x0 ;  /* 0x00008000000079c5 */ /* 0x000fe40000010000 */
[----:B------:R-:W-:-:S06]  /*1cc0*/  WARPGROUP.ARRIVE ;  /* 0x00000000000079c5 */ /* 0x000fcc0000000000 */
[----:B------:R-:W-:Y:S03]  /*1cd0*/  HGMMA.64x64x16.F32 R24, gdesc[UR56], R24, gsb0 ;  /* 0x00e00000381879f0 */ /* 0x000fe60008000818 */
[----:B------:R-:W-:Y:S02]  /*1ce0*/  WARPGROUP.DEPBAR.LE gsb0, 0x0 ;  /* 0x00008000000079c5 */ /* 0x000fe40000010000 */
[----:B------:R-:W-:-:S06]  /*1cf0*/  WARPGROUP.ARRIVE ;  /* 0x00000000000079c5 */ /* 0x000fcc0000000000 */
[----:B------:R-:W-:Y:S03]  /*1d00*/  HGMMA.64x64x16.F32 R24, gdesc[UR44], R24, gsb0 ;  /* 0x00e000002c1879f0 */ /* 0x000fe60008000818 */
[----:B------:R-:W-:Y:S02]  /*1d10*/  WARPGROUP.DEPBAR.LE gsb0, 0x0 ;  /* 0x00008000000079c5 */ /* 0x000fe40000010000 */
[----:B------:R-:W-:-:S06]  /*1d20*/  WARPGROUP.ARRIVE ;  /* 0x00000000000079c5 */ /* 0x000fcc0000000000 */
[----:B------:R-:W-:Y:S01]  /*1d30*/  HGMMA.64x64x16.F32 R24, gdesc[UR4], R24, gsb0 ;  /* 0x00e00000041879f0 */ /* 0x000fe20008000818 */
[----:B------:R-:W-:Y:S02]  /*1d40*/  ULDC UR6, c[0x0][0x604] ;  /* 0x0001810000067ab9 */ /* 0x000fe40000000800 */
[----:B------:R-:W-:Y:S02]  /*1d50*/  WARPGROUP.DEPBAR.LE gsb0, 0x0 ;  /* 0x00008000000079c5 */ /* 0x000fe40000010000 */
[----:B------:R-:W-:-:S04]  /*1d60*/  FMNMX R11, R24, R25, !PT ;  /* 0x00000019180b7209 */ /* 0x000fc80007800000 */
        /* <DEDUP_REMOVED lines=12> */
[----:B------:R-:W-:Y:S02]  /*1e30*/  FMNMX R12, R52, R11, !PT ;  /* 0x0000000b340c7209 */ /* 0x000fe40007800000 */
[----:B------:R-:W-:Y:S02]  /*1e40*/  FMNMX R11, R26, R27, !PT ;  /* 0x0000001b1a0b7209 */ /* 0x000fe40007800000 */
[----:B------:R-:W-:Y:S02]  /*1e50*/  FMNMX R13, R53, R12, !PT ;  /* 0x0000000c350d7209 */ /* 0x000fe40007800000 */
[----:B------:R-:W-:-:S03]  /*1e60*/  FMNMX R12, R30, R11, !PT ;  /* 0x0000000b1e0c7209 */ /* 0x000fc60007800000 */
[----:B------:R-:W3:Y:S01]  /*1e70*/  SHFL.BFLY PT, R14, R13, 0x1, 0x1f ;  /* 0x0c201f000d0e7f89 */ /* 0x000ee200000e0000 */
[----:B------:R-:W-:-:S04]  /*1e80*/  FMNMX R11, R31, R12, !PT ;  /* 0x0000000c1f0b7209 */ /* 0x000fc80007800000 */
[----:B------:R-:W-:-:S04]  /*1e90*/  FMNMX R12, R34, R11, !PT ;  /* 0x0000000b220c7209 */ /* 0x000fc80007800000 */
[----:B------:R-:W-:-:S04]  /*1ea0*/  FMNMX R11, R35, R12, !PT ;  /* 0x0000000c230b7209 */ /* 0x000fc80007800000 */
[----:B------:R-:W-:-:S04]  /*1eb0*/  FMNMX R12, R38, R11, !PT ;  /* 0x0000000b260c7209 */ /* 0x000fc80007800000 */
[----:B------:R-:W-:-:S04]  /*1ec0*/  FMNMX R11, R39, R12, !PT ;  /* 0x0000000c270b7209 */ /* 0x000fc80007800000 */
[----:B------:R-:W-:Y:S02]  /*1ed0*/  FMNMX R12, R42, R11, !PT ;  /* 0x0000000b2a0c7209 */ /* 0x000fe40007800000 */
[----:B---3--:R-:W-:Y:S02]  /*1ee0*/  FMNMX R14, R13, R14, !PT ;  /* 0x0000000e0d0e7209 */ /* 0x008fe40007800000 */
        /* <DEDUP_REMOVED lines=8> */
[----:B---3--:R-:W-:-:S03]  /*1f70*/  FMNMX R11, R14, R15, !PT ;  /* 0x0000000f0e0b7209 */ /* 0x008fc60007800000 */
[----:B------:R-:W3:Y:S01]  /*1f80*/  SHFL.BFLY PT, R21, R12, 0x1, 0x1f ;  /* 0x0c201f000c157f89 */ /* 0x000ee200000e0000 */
[----:B------:R-:W-:-:S04]  /*1f90*/  FSETP.NEU.AND P1, PT, R11, -INF , PT ;  /* 0xff8000000b00780b */ /* 0x000fc80003f2d000 */
[----:B------:R-:W-:-:S05]  /*1fa0*/  FSEL R14, R11, RZ, P1 ;  /* 0x000000ff0b0e7208 */ /* 0x000fca0000800000 */
[----:B------:R-:W-:-:S04]  /*1fb0*/  FMUL R56, R14, UR6 ;  /* 0x000000060e387c20 */ /* 0x000fc80008400000 */
[--C-:B------:R-:W-:Y:S01]  /*1fc0*/  FFMA R24, R24, UR6, -R56.reuse ;  /* 0x0000000618187c23 */ /* 0x100fe20008000838 */
[--C-:B------:R-:W-:Y:S01]  /*1fd0*/  FFMA R15, R28, UR6, -R56.reuse ;  /* 0x000000061c0f7c23 */ /* 0x100fe20008000838 */
[--C-:B------:R-:W-:Y:S01]  /*1fe0*/  FFMA R18, R29, UR6, -R56.reuse ;  /* 0x000000061d127c23 */ /* 0x100fe20008000838 */
[--C-:B------:R-:W-:Y:S01]  /*1ff0*/  FFMA R14, R25, UR6, -R56.reuse ;  /* 0x00000006190e7c23 */ /* 0x100fe20008000838 */
[--C-:B------:R-:W-:Y:S01]  /*2000*/  FFMA R22, R33, UR6, -R56.reuse ;  /* 0x0000000621167c23 */ /* 0x100fe20008000838 */
[----:B------:R-:W-:Y:S01]  /*2010*/  FSETP.GEU.AND P2, PT, R24, -126, PT ;  /* 0xc2fc00001800780b */ /* 0x000fe20003f4e000 */
        /* <DEDUP_REMOVED lines=9> */
[----:B---3--:R-:W-:Y:S01]  /*20b0*/  FMNMX R12, R12, R21, !PT ;  /* 0x000000150c0c7209 */ /* 0x008fe20007800000 */
[--C-:B------:R-:W-:Y:S01]  /*20c0*/  FFMA R36, R44, UR6, -R56.reuse ;  /* 0x000000062c247c23 */ /* 0x100fe20008000838 */
[----:B------:R-:W-:Y:S01]  /*20d0*/  FSETP.GEU.AND P4, PT, R32, -126, PT ;  /* 0xc2fc00002000780b */ /* 0x000fe20003f8e000 */
[----:B------:R-:W-:Y:S01]  /*20e0*/  @!P2 FMUL R24, R24, 0.5 ;  /* 0x3f0000001818a820 */ /* 0x000fe20000400000 */
[--C-:B------:R-:W-:Y:S01]  /*20f0*/  FFMA R33, R45, UR6, -R56.reuse ;  /* 0x000000062d217c23 */ /* 0x100fe20008000838 */
[----:B------:R-:W-:Y:S01]  /*2100*/  @!P3 FMUL R15, R15, 0.5 ;  /* 0x3f0000000f0fb820 */ /* 0x000fe20000400000 */
[----:B------:R-:W3:Y:S01]  /*2110*/  SHFL.BFLY PT, R25, R12, 0x2, 0x1f ;  /* 0x0c401f000c197f89 */ /* 0x000ee200000e0000 */
[----:B------:R-:W4:Y:S01]  /*2120*/  MUFU.EX2 R13, R24 ;  /* 0x00000018000d7308 */ /* 0x000f220000000800 */
[----:B------:R-:W-:Y:S01]  /*2130*/  @!P6 FMUL R18, R18, 0.5 ;  /* 0x3f0000001212e820 */ /* 0x000fe20000400000 */
[----:B------:R-:W-:Y:S01]  /*2140*/  @!P5 FMUL R14, R14, 0.5 ;  /* 0x3f0000000e0ed820 */ /* 0x000fe20000400000 */
[--C-:B------:R-:W-:Y:S01]  /*2150*/  FFMA R48, R48, UR6, -R56.reuse ;  /* 0x0000000630307c23 */ /* 0x100fe20008000838 */
[----:B------:R-:W-:Y:S01]  /*2160*/  @!P1 FMUL R22, R22, 0.5 ;  /* 0x3f00000016169820 */ /* 0x000fe20000400000 */
[--C-:B------:R-:W-:Y:S01]  /*2170*/  FFMA R37, R49, UR6, -R56.reuse ;  /* 0x0000000631257c23 */ /* 0x100fe20008000838 */
[--C-:B------:R-:W-:Y:S01]  /*2180*/  FFMA R52, R52, UR6, -R56.reuse ;  /* 0x0000000634347c23 */ /* 0x100fe20008000838 */
[----:B------:R-:W-:Y:S01]  /*2190*/  FFMA R53, R53, UR6, -R56 ;  /* 0x0000000635357c23 */ /* 0x000fe20008000838 */
[----:B------:R-:W5:Y:S01]  /*21a0*/  MUFU.EX2 R15, R15 ;  /* 0x0000000f000f7308 */ /* 0x000f620000000800 */
[----:B------:R-:W-:-:S07]  /*21b0*/  @!P4 FMUL R32, R32, 0.5 ;  /* 0x3f0000002020c820 */ /* 0x000fce0000400000 */
[----:B------:R-:W1:Y:S01]  /*21c0*/  MUFU.EX2 R18, R18 ;  /* 0x0000001200127308 */ /* 0x000e620000000800 */
[----:B----4-:R-:W-:Y:S01]  /*21d0*/  @!P2 FMUL R13, R13, R13 ;  /* 0x0000000d0d0da220 */ /* 0x010fe20000400000 */
[----:B------:R-:W-:Y:S02]  /*21e0*/  FSETP.GEU.AND P2, PT, R23, -126, PT ;  /* 0xc2fc00001700780b */ /* 0x000fe40003f4e000 */
[----:B---3--:R-:W-:-:S04]  /*21f0*/  FMNMX R12, R12, R25, !PT ;  /* 0x000000190c0c7209 */ /* 0x008fc80007800000 */
[----:B------:R-:W3:Y:S01]  /*2200*/  MUFU.EX2 R14, R14 ;  /* 0x0000000e000e7308 */ /* 0x000ee20000000800 */
[----:B-----5:R-:W-:Y:S01]  /*2210*/  @!P3 FMUL R15, R15, R15 ;  /* 0x0000000f0f0fb220 */ /* 0x020fe20000400000 */
[----:B------:R-:W-:-:S05]  /*2220*/  FSETP.GEU.AND P3, PT, R40, -126, PT ;  /* 0xc2fc00002800780b */ /* 0x000fca0003f6e000 */
[----:B------:R-:W-:Y:S01]  /*2230*/  @!P2 FMUL R23, R23, 0.5 ;  /* 0x3f0000001717a820 */ /* 0x000fe20000400000 */
[----:B------:R-:W4:Y:S01]  /*2240*/  MUFU.EX2 R22, R22 ;  /* 0x0000001600167308 */ /* 0x000f220000000800 */
[----:B-1----:R-:W-:Y:S01]  /*2250*/  @!P6 FMUL R18, R18, R18 ;  /* 0x000000121212e220 */ /* 0x002fe20000400000 */
[----:B------:R-:W-:-:S05]  /*2260*/  FSETP.GEU.AND P6, PT, R29, -126, PT ;  /* 0xc2fc00001d00780b */ /* 0x000fca0003fce000 */
[----:B------:R-:W-:Y:S01]  /*2270*/  @!P3 FMUL R40, R40, 0.5 ;  /* 0x3f0000002828b820 */ /* 0x000fe20000400000 */
[----:B------:R-:W1:Y:S01]  /*2280*/  MUFU.EX2 R21, R32 ;  /* 0x0000002000157308 */ /* 0x000e620000000800 */
[----:B---3--:R-:W-:Y:S01]  /*2290*/  @!P5 FMUL R14, R14, R14 ;  /* 0x0000000e0e0ed220 */ /* 0x008fe20000400000 */
[----:B------:R-:W-:-:S05]  /*22a0*/  FSETP.GEU.AND P5, PT, R28, -126, PT ;  /* 0xc2fc00001c00780b */ /* 0x000fca0003fae000 */
[----:B------:R-:W-:Y:S01]  /*22b0*/  @!P6 FMUL R29, R29, 0.5 ;  /* 0x3f0000001d1de820 */ /* 0x000fe20000400000 */
[----:B------:R-:W3:Y:S01]  /*22c0*/  MUFU.EX2 R23, R23 ;  /* 0x0000001700177308 */ /* 0x000ee20000000800 */
[----:B----4-:R-:W-:Y:S01]  /*22d0*/  @!P1 FMUL R22, R22, R22 ;  /* 0x0000001616169220 */ /* 0x010fe20000400000 */
[----:B------:R-:W-:-:S04]  /*22e0*/  FSETP.NEU.AND P1, PT, R12, -INF , PT ;  /* 0xff8000000c00780b */ /* 0x000fc80003f2d000 */
[----:B------:R-:W-:Y:S01]  /*22f0*/  FSEL R24, R12, RZ, P1 ;  /* 0x000000ff0c187208 */ /* 0x000fe20000800000 */
[----:B------:R-:W-:Y:S01]  /*2300*/  @!P5 FMUL R28, R28, 0.5 ;  /* 0x3f0000001c1cd820 */ /* 0x000fe20000400000 */
[----:B------:R-:W4:Y:S01]  /*2310*/  MUFU.EX2 R32, R40 ;  /* 0x0000002800207308 */ /* 0x000f220000000800 */
[----:B-1----:R-:W-:Y:S01]  /*2320*/  @!P4 FMUL R21, R21, R21 ;  /* 0x000000151515c220 */ /* 0x002fe20000400000 */
[----:B------:R-:W-:Y:S01]  /*2330*/  FSETP.GEU.AND P4, PT, R36, -126, PT ;  /* 0xc2fc00002400780b */ /* 0x000fe20003f8e000 */
[----:B------:R-:W-:Y:S01]  /*2340*/  FMUL R24, R24, UR6 ;  /* 0x0000000618187c20 */ /* 0x000fe20008400000 */
[----:B------:R-:W-:-:S03]  /*2350*/  FSETP.GEU.AND P1, PT, R33, -126, PT ;  /* 0xc2fc00002100780b */ /* 0x000fc60003f2e000 */
[--C-:B------:R-:W-:Y:S01]  /*2360*/  FFMA R27, R27, UR6, -R24.reuse ;  /* 0x000000061b1b7c23 */ /* 0x100fe20008000818 */
[----:B------:R-:W1:Y:S01]  /*2370*/  MUFU.EX2 R29, R29 ;  /* 0x0000001d001d7308 */ /* 0x000e620000000800 */
[----:B---3--:R-:W-:Y:S01]  /*2380*/  @!P2 FMUL R23, R23, R23 ;  /* 0x000000171717a220 */ /* 0x008fe20000400000 */
[----:B------:R-:W-:Y:S01]  /*2390*/  FSETP.GEU.AND P2, PT, R48, -126, PT ;  /* 0xc2fc00003000780b */ /* 0x000fe20003f4e000 */
[--C-:B------:R-:W-:Y:S01]  /*23a0*/  FFMA R26, R26, UR6, -R24.reuse ;  /* 0x000000061a1a7c23 */ /* 0x100fe20008000818 */
[--C-:B------:R-:W-:Y:S01]  /*23b0*/  FFMA R41, R31, UR6, -R24.reuse ;  /* 0x000000061f297c23 */ /* 0x100fe20008000818 */
[--C-:B------:R-:W-:Y:S01]  /*23c0*/  FFMA R25, R30, UR6, -R24.reuse ;  /* 0x000000061e197c23 */ /* 0x100fe20008000818 */
[--C-:B------:R-:W-:Y:S01]  /*23d0*/  FFMA R44, R34, UR6, -R24.reuse ;  /* 0x00000006222c7c23 */ /* 0x100fe20008000818 */
[----:B------:R-:W-:Y:S01]  /*23e0*/  @!P4 FMUL R36, R36, 0.5 ;  /* 0x3f0000002424c820 */ /* 0x000fe20000400000 */
[----:B------:R-:W3:Y:S01]  /*23f0*/  MUFU.EX2 R28, R28 ;  /* 0x0000001c001c7308 */ /* 0x000ee20000000800 */
[----:B----4-:R-:W-:Y:S01]  /*2400*/  @!P3 FMUL R32, R32, R32 ;  /* 0x000000202020b220 */ /* 0x010fe20000400000 */
[----:B------:R-:W-:Y:S01]  /*2410*/  FSETP.GEU.AND P3, PT, R27, -126, PT ;  /* 0xc2fc00001b00780b */ /* 0x000fe20003f6e000 */
[----:B------:R-:W-:Y:S01]  /*2420*/  @!P1 FMUL R33, R33, 0.5 ;  /* 0x3f00000021219820 */ /* 0x000fe20000400000 */
[--C-:B------:R-:W-:Y:S01]  /*2430*/  FFMA R45, R38, UR6, -R24.reuse ;  /* 0x00000006262d7c23 */ /* 0x100fe20008000818 */
[--C-:B------:R-:W-:Y:S01]  /*2440*/  FFMA R49, R42, UR6, -R24.reuse ;  /* 0x000000062a317c23 */ /* 0x100fe20008000818 */
[--C-:B------:R-:W-:Y:S01]  /*2450*/  FFMA R43, R43, UR6, -R24.reuse ;  /* 0x000000062b2b7c23 */ /* 0x100fe20008000818 */
[----:B------:R-:W-:Y:S01]  /*2460*/  @!P2 FMUL R48, R48, 0.5 ;  /* 0x3f0000003030a820 */ /* 0x000fe20000400000 */
[----:B------:R-:W4:Y:S01]  /*2470*/  MUFU.EX2 R36, R36 ;  /* 0x0000002400247308 */ /* 0x000f220000000800 */
[----:B-1----:R-:W-:Y:S01]  /*2480*/  @!P6 FMUL R29, R29, R29 ;  /* 0x0000001d1d1de220 */ /* 0x002fe20000400000 */
[----:B------:R-:W-:Y:S01]  /*2490*/  FSETP.GEU.AND P6, PT, R37, -126, PT ;  /* 0xc2fc00002500780b */ /* 0x000fe20003fce000 */
[--C-:B------:R-:W-:Y:S01]  /*24a0*/  FFMA R46, R46, UR6, -R24.reuse ;  /* 0x000000062e2e7c23 */ /* 0x100fe20008000818 */
[--C-:B------:R-:W-:Y:S01]  /*24b0*/  FFMA R47, R47, UR6, -R24.reuse ;  /* 0x000000062f2f7c23 */ /* 0x100fe20008000818 */
[--C-:B------:R-:W-:Y:S01]  /*24c0*/  FFMA R50, R50, UR6, -R24.reuse ;  /* 0x0000000632327c23 */ /* 0x100fe20008000818 */
[----:B------:R-:W-:Y:S01]  /*24d0*/  P2R R58, PR, RZ, 0x40 ;  /* 0x00000040ff3a7803 */ /* 0x000fe20000000000 */
[----:B------:R-:W-:Y:S01]  /*24e0*/  @!P3 FMUL R27, R27, 0.5 ;  /* 0x3f0000001b1bb820 */ /* 0x000fe20000400000 */
[----:B------:R-:W1:Y:S01]  /*24f0*/  MUFU.EX2 R33, R33 ;  /* 0x0000002100217308 */ /* 0x000e620000000800 */
[----:B---3--:R-:W-:Y:S01]  /*2500*/  @!P5 FMUL R28, R28, R28 ;  /* 0x0000001c1c1cd220 */ /* 0x008fe20000400000 */
[----:B------:R-:W-:Y:S01]  /*2510*/  FSETP.GEU.AND P5, PT, R26, -126, PT ;  /* 0xc2fc00001a00780b */ /* 0x000fe20003fae000 */
[--C-:B------:R-:W-:Y:S01]  /*2520*/  FFMA R51, R51, UR6, -R24.reuse ;  /* 0x0000000633337c23 */ /* 0x100fe20008000818 */
[--C-:B------:R-:W-:Y:S01]  /*2530*/  FFMA R54, R54, UR6, -R24.reuse ;  /* 0x0000000636367c23 */ /* 0x100fe20008000818 */
[----:B------:R-:W-:-:S02]  /*2540*/  FFMA R55, R55, UR6, -R24 ;  /* 0x0000000637377c23 */ /* 0x000fc40008000818 */
[----:B------:R-:W-:Y:S01]  /*2550*/  @!P6 FMUL R37, R37, 0.5 ;  /* 0x3f0000002525e820 */ /* 0x000fe20000400000 */
[----:B------:R3:W5:Y:S01]  /*2560*/  MUFU.EX2 R40, R48 ;  /* 0x0000003000287308 */ /* 0x0007620000000800 */
[----:B------:R-:W2:Y:S01]  /*2570*/  SYNCS.PHASECHK.TRANS64.TRYWAIT P6, [R2+URZ+0xc808], R57 ;  /* 0x00c80839020075a7 */ /* 0x000ea200080c017f */
[----:B----4-:R-:W-:Y:S01]  /*2580*/  @!P4 FMUL R36, R36, R36 ;  /* 0x000000242424c220 */ /* 0x010fe20000400000 */
[----:B------:R-:W-:-:S04]  /*2590*/  FSETP.GEU.AND P4, PT, R25, -126, PT ;  /* 0xc2fc00001900780b */ /* 0x000fc80003f8e000 */
[----:B------:R-:W-:Y:S01]  /*25a0*/  @!P5 FMUL R26, R26, 0.5 ;  /* 0x3f0000001a1ad820 */ /* 0x000fe20000400000 */
[----:B------:R-:W4:Y:S01]  /*25b0*/  MUFU.EX2 R31, R27 ;  /* 0x0000001b001f7308 */ /* 0x000f220000000800 */
[----:B-1----:R-:W-:Y:S01]  /*25c0*/  @!P1 FMUL R33, R33, R33 ;  /* 0x0000002121219220 */ /* 0x002fe20000400000 */
[----:B------:R-:W-:Y:S01]  /*25d0*/  FSETP.GEU.AND P1, PT, R41, -126, PT ;  /* 0xc2fc00002900780b */ /* 0x000fe20003f2e000 */
[----:B---3--:R-:W-:-:S05]  /*25e0*/  FFMA R48, R39, UR6, -R24 ;  /* 0x0000000627307c23 */ /* 0x008fca0008000818 */
[----:B------:R1:W3:Y:S01]  /*25f0*/  MUFU.EX2 R30, R26 ;  /* 0x0000001a001e7308 */ /* 0x0002e20000000800 */
[----:B-----5:R-:W-:Y:S01]  /*2600*/  @!P2 FMUL R40, R40, R40 ;  /* 0x000000282828a220 */ /* 0x020fe20000400000 */
[----:B------:R-:W-:Y:S01]  /*2610*/  FSETP.GEU.AND P2, PT, R44, -126, PT ;  /* 0xc2fc00002c00780b */ /* 0x000fe20003f4e000 */
[----:B------:R-:W-:-:S04]  /*2620*/  @!P4 FMUL R25, R25, 0.5 ;  /* 0x3f0000001919c820 */ /* 0x000fc80000400000 */
[----:B------:R-:W-:Y:S01]  /*2630*/  @!P1 FMUL R41, R41, 0.5 ;  /* 0x3f00000029299820 */ /* 0x000fe20000400000 */
[----:B------:R-:W5:Y:S01]  /*2640*/  MUFU.EX2 R34, R25 ;  /* 0x0000001900227308 */ /* 0x000f620000000800 */
[----:B-1----:R-:W-:Y:S01]  /*2650*/  FFMA R26, R35, UR6, -R24 ;  /* 0x00000006231a7c23 */ /* 0x002fe20008000818 */
[----:B----4-:R-:W-:-:S04]  /*2660*/  @!P3 FMUL R31, R31, R31 ;  /* 0x0000001f1f1fb220 */ /* 0x010fc80000400000 */
[----:B------:R-:W-:Y:S01]  /*2670*/  FSETP.GEU.AND P3, PT, R26, -126, PT ;  /* 0xc2fc00001a00780b */ /* 0x000fe20003f6e000 */
[----:B------:R-:W-:Y:S01]  /*2680*/  @!P2 FMUL R44, R44, 0.5 ;  /* 0x3f0000002c2ca820 */ /* 0x000fe20000400000 */
[----:B------:R-:W1:Y:S01]  /*2690*/  MUFU.EX2 R37, R37 ;  /* 0x0000002500257308 */ /* 0x000e620000000800 */
[----:B---3--:R-:W-:Y:S01]  /*26a0*/  @!P5 FMUL R30, R30, R30 ;  /* 0x0000001e1e1ed220 */ /* 0x008fe20000400000 */
[----:B------:R-:W-:-:S06]  /*26b0*/  FSETP.GEU.AND P5, PT, R48, -126, PT ;  /* 0xc2fc00003000780b */ /* 0x000fcc0003fae000 */
[----:B------:R3:W4:Y:S01]  /*26c0*/  MUFU.EX2 R35, R41 ;  /* 0x0000002900237308 */ /* 0x0007220000000800 */
[----:B-----5:R-:W-:Y:S01]  /*26d0*/  @!P4 FMUL R34, R34, R34 ;  /* 0x000000222222c220 */ /* 0x020fe20000400000 */
[----:B------:R-:W-:Y:S01]  /*26e0*/  FSETP.GEU.AND P4, PT, R45, -126, PT ;  /* 0xc2fc00002d00780b */ /* 0x000fe20003f8e000 */
[----:B------:R-:W-:-:S05]  /*26f0*/  @!P3 FMUL R26, R26, 0.5 ;  /* 0x3f0000001a1ab820 */ /* 0x000fca0000400000 */
[----:B------:R3:W1:Y:S08]  /*2700*/  MUFU.EX2 R38, R44 ;  /* 0x0000002c00267308 */ /* 0x0006700000000800 */
[----:B------:R3:W1:Y:S01]  /*2710*/  MUFU.EX2 R39, R26 ;  /* 0x0000001a00277308 */ /* 0x0006620000000800 */
[----:B--2-4-:R-:W-:Y:S05]  /*2720*/  @!P6 BRA `(.L_x_23) ;  /* 0x000000500024e947 */ /* 0x014fea0003800000 */
.L_x_72:
[----:B------:R-:W-:Y:S01]  /*2730*/  @!P1 FMUL R35, R35, R35 ;  /* 0x0000002323239220 */ /* 0x000fe20000400000 */
[----:B------:R-:W-:Y:S01]  /*2740*/  F2FP.F16.F32.PACK_AB R24, R14, R13 ;  /* 0x0000000d0e18723e */ /* 0x000fe200000000ff */
[----:B------:R-:W-:Y:S01]  /*2750*/  UIADD3 UR6, UR15, 0x280, URZ ;  /* 0x000002800f067890 */ /* 0x000fe2000fffe03f */
[----:B---3--:R-:W-:Y:S01]  /*2760*/  F2FP.F16.F32.PACK_AB R26, R18, R15 ;  /* 0x0000000f121a723e */ /* 0x008fe200000000ff */
[----:B------:R-:W-:Y:S01]  /*2770*/  UMOV UR7, 0xc0000010 ;  /* 0xc000001000077882 */ /* 0x000fe20000000000 */
[----:B------:R-:W-:Y:S01]  /*2780*/  F2FP.F16.F32.PACK_AB R25, R31, R30 ;  /* 0x0000001e1f19723e */ /* 0x000fe200000000ff */
[----:B------:R-:W-:Y:S01]  /*2790*/  UIADD3 UR8, UR15, 0x300, URZ ;  /* 0x000003000f087890 */ /* 0x000fe2000fffe03f */
[----:B------:R-:W-:Y:S01]  /*27a0*/  F2FP.F16.F32.PACK_AB R27, R35, R34 ;  /* 0x00000022231b723e */ /* 0x000fe200000000ff */
[----:B------:R-:W-:Y:S01]  /*27b0*/  UMOV UR19, 0xc0000010 ;  /* 0xc000001000137882 */ /* 0x000fe20000000000 */
[----:B------:R-:W-:Y:S01]  /*27c0*/  UIADD3 UR10, UR15, 0x380, URZ ;  /* 0x000003800f0a7890 */ /* 0x000fe2000fffe03f */
[----:B------:R-:W-:Y:S01]  /*27d0*/  ISETP.NE.AND P6, PT, R58, RZ, PT ;  /* 0x000000ff3a00720c */ /* 0x000fe20003fc5270 */
[----:B------:R-:W-:Y:S01]  /*27e0*/  WARPGROUP.ARRIVE ;  /* 0x00000000000079c5 */ /* 0x000fe20000000000 */
[----:B------:R-:W-:Y:S01]  /*27f0*/  UMOV UR11, 0xc0000010 ;  /* 0xc0000010000b7882 */ /* 0x000fe20000000000 */
[----:B------:R-:W-:Y:S01]  /*2800*/  UMOV UR18, UR8 ;  /* 0x0000000800127c82 */ /* 0x000fe20008000000 */
[----:B------:R-:W-:Y:S01]  /*2810*/  UIADD3 UR8, UR15, 0x480, URZ ;  /* 0x000004800f087890 */ /* 0x000fe2000fffe03f */
[----:B------:R-:W-:Y:S01]  /*2820*/  @!P4 FMUL R45, R45, 0.5 ;  /* 0x3f0000002d2dc820 */ /* 0x000fe20000400000 */
[----:B------:R-:W-:Y:S01]  /*2830*/  @!P5 FMUL R48, R48, 0.5 ;  /* 0x3f0000003030d820 */ /* 0x000fe20000400000 */
[----:B------:R-:W-:Y:S01]  /*2840*/  HGMMA.64x16x16.F32 R88, R24, gdesc[UR4].tnspB, RZ, !UPT, gsb0 ;  /* 0x4020000418587df0 */ /* 0x000fe2000c0008ff */
[----:B------:R-:W-:Y:S01]  /*2850*/  UIADD3 UR6, UR15, 0x400, URZ ;  /* 0x000004000f067890 */ /* 0x000fe2000fffe03f */
[----:B------:R-:W3:Y:S01]  /*2860*/  MUFU.EX2 R41, R45 ;  /* 0x0000002d00297308 */ /* 0x000ee20000000800 */
[----:B------:R-:W-:Y:S01]  /*2870*/  UMOV UR7, 0xc0000010 ;  /* 0xc000001000077882 */ /* 0x000fe20000000000 */
[----:B-1----:R-:W-:Y:S01]  /*2880*/  @!P2 FMUL R38, R38, R38 ;  /* 0x000000262626a220 */ /* 0x002fe20000400000 */
[----:B------:R-:W-:Y:S01]  /*2890*/  @!P3 FMUL R39, R39, R39 ;  /* 0x000000272727b220 */ /* 0x000fe20000400000 */
[----:B------:R-:W-:Y:S01]  /*28a0*/  FSETP.GEU.AND P1, PT, R49, -126, PT ;  /* 0xc2fc00003100780b */ /* 0x000fe20003f2e000 */
[----:B------:R-:W-:Y:S01]  /*28b0*/  @!P6 FMUL R37, R37, R37 ;  /* 0x000000252525e220 */ /* 0x000fe20000400000 */
[----:B------:R-:W-:Y:S01]  /*28c0*/  FSETP.GEU.AND P2, PT, R46, -126, PT ;  /* 0xc2fc00002e00780b */ /* 0x000fe20003f4e000 */
[----:B------:R-:W-:Y:S01]  /*28d0*/  FADD R13, R13, R32 ;  /* 0x000000200d0d7221 */ /* 0x000fe20000000000 */
[----:B------:R-:W1:Y:S01]  /*28e0*/  MUFU.EX2 R42, R48 ;  /* 0x00000030002a7308 */ /* 0x000e620000000800 */
[----:B------:R-:W-:Y:S01]  /*28f0*/  FSETP.GEU.AND P6, PT, R43, -126, PT ;  /* 0xc2fc00002b00780b */ /* 0x000fe20003fce000 */
[----:B------:R-:W-:Y:S01]  /*2900*/  FADD R15, R15, R36 ;  /* 0x000000240f0f7221 */ /* 0x000fe20000000000 */
[----:B------:R-:W-:Y:S01]  /*2910*/  FSETP.GEU.AND P3, PT, R47, -126, PT ;  /* 0xc2fc00002f00780b */ /* 0x000fe20003f6e000 */
[----:B------:R-:W-:Y:S01]  /*2920*/  FADD R14, R14, R29 ;  /* 0x0000001d0e0e7221 */ /* 0x000fe20000000000 */
[----:B---3--:R-:W-:-:S04]  /*2930*/  @!P4 FMUL R41, R41, R41 ;  /* 0x000000292929c220 */ /* 0x008fc80000400000 */
[----:B------:R-:W-:Y:S02]  /*2940*/  @!P1 FMUL R49, R49, 0.5 ;  /* 0x3f00000031319820 */ /* 0x000fe40000400000 */
[----:B------:R-:W-:Y:S01]  /*2950*/  @!P2 FMUL R46, R46, 0.5 ;  /* 0x3f0000002e2ea820 */ /* 0x000fe20000400000 */
[----:B------:R-:W-:Y:S02]  /*2960*/  FSETP.GEU.AND P4, PT, R52, -126, PT ;  /* 0xc2fc00003400780b */ /* 0x000fe40003f8e000 */
[----:B------:R-:W-:Y:S01]  /*2970*/  @!P6 FMUL R43, R43, 0.5 ;  /* 0x3f0000002b2be820 */ /* 0x000fe20000400000 */
[----:B------:R-:W3:Y:S01]  /*2980*/  MUFU.EX2 R45, R46 ;  /* 0x0000002e002d7308 */ /* 0x000ee20000000800 */
[----:B------:R-:W-:Y:S01]  /*2990*/  @!P3 FMUL R47, R47, 0.5 ;  /* 0x3f0000002f2fb820 */ /* 0x000fe20000400000 */
[----:B-1----:R-:W-:Y:S01]  /*29a0*/  @!P5 FMUL R42, R42, R42 ;  /* 0x0000002a2a2ad220 */ /* 0x002fe20000400000 */
[----:B------:R-:W-:-:S05]  /*29b0*/  FSETP.GEU.AND P5, PT, R53, -126, PT ;  /* 0xc2fc00003500780b */ /* 0x000fca0003fae000 */
[----:B------:R-:W1:Y:S02]  /*29c0*/  MUFU.EX2 R49, R49 ;  /* 0x0000003100317308 */ /* 0x000e640000000800 */
[----:B------:R-:W-:-:S06]  /*29d0*/  @!P4 FMUL R52, R52, 0.5 ;  /* 0x3f0000003434c820 */ /* 0x000fcc0000400000 */
[----:B------:R-:W4:Y:S01]  /*29e0*/  MUFU.EX2 R44, R43 ;  /* 0x0000002b002c7308 */ /* 0x000f220000000800 */
[----:B------:R-:W-:Y:S02]  /*29f0*/  WARPGROUP.DEPBAR.LE gsb0, 0x0 ;  /* 0x00008000000079c5 */ /* 0x000fe40000010000 */
[----:B------:R-:W-:Y:S01]  /*2a00*/  WARPGROUP.ARRIVE ;  /* 0x00000000000079c5 */ /* 0x000fe20000000000 */
[----:B---3--:R-:W-:Y:S01]  /*2a10*/  @!P2 FMUL R45, R45, R45 ;  /* 0x0000002d2d2da220 */ /* 0x008fe20000400000 */
[----:B------:R-:W-:Y:S01]  /*2a20*/  FSETP.GEU.AND P2, PT, R54, -126, PT ;  /* 0xc2fc00003600780b */ /* 0x000fe20003f4e000 */
[----:B------:R-:W-:Y:S02]  /*2a30*/  @!P5 FMUL R53, R53, 0.5 ;  /* 0x3f0000003535d820 */ /* 0x000fe40000400000 */
[----:B------:R-:W3:Y:S01]  /*2a40*/  MUFU.EX2 R46, R47 ;  /* 0x0000002f002e7308 */ /* 0x000ee20000000800 */
[----:B------:R-:W-:Y:S01]  /*2a50*/  HGMMA.64x16x16.F32 R80, R24, gdesc[UR16].tnspB, RZ, !UPT, gsb0 ;  /* 0x4020001018507df0 */ /* 0x000fe2000c0008ff */
[----:B------:R-:W-:Y:S01]  /*2a60*/  UMOV UR19, 0xc0000010 ;  /* 0xc000001000137882 */ /* 0x000fe20000000000 */
[----:B-1----:R-:W-:Y:S01]  /*2a70*/  @!P1 FMUL R49, R49, R49 ;  /* 0x0000003131319220 */ /* 0x002fe20000400000 */
[----:B------:R-:W-:Y:S01]  /*2a80*/  FSETP.GEU.AND P1, PT, R50, -126, PT ;  /* 0xc2fc00003200780b */ /* 0x000fe20003f2e000 */
[----:B------:R-:W-:-:S02]  /*2a90*/  FADD R34, R34, R45 ;  /* 0x0000002d22227221 */ /* 0x000fc40000000000 */
[----:B------:R-:W-:Y:S01]  /*2aa0*/  FADD R30, R30, R49 ;  /* 0x000000311e1e7221 */ /* 0x000fe20000000000 */
[----:B------:R-:W1:Y:S01]  /*2ab0*/  MUFU.EX2 R52, R52 ;  /* 0x0000003400347308 */ /* 0x000e620000000800 */
[----:B----4-:R-:W-:Y:S01]  /*2ac0*/  @!P6 FMUL R44, R44, R44 ;  /* 0x0000002c2c2ce220 */ /* 0x010fe20000400000 */
[----:B------:R-:W-:Y:S01]  /*2ad0*/  FSETP.GEU.AND P6, PT, R51, -126, PT ;  /* 0xc2fc00003300780b */ /* 0x000fe20003fce000 */
[----:B------:R-:W-:Y:S02]  /*2ae0*/  @!P2 FMUL R54, R54, 0.5 ;  /* 0x3f0000003636a820 */ /* 0x000fe40000400000 */
[----:B------:R-:W-:-:S03]  /*2af0*/  FADD R31, R31, R44 ;  /* 0x0000002c1f1f7221 */ /* 0x000fc60000000000 */
[----:B------:R-:W4:Y:S01]  /*2b00*/  MUFU.EX2 R53, R53 ;  /* 0x0000003500357308 */ /* 0x000f220000000800 */
[----:B---3--:R-:W-:Y:S01]  /*2b10*/  @!P3 FMUL R46, R46, R46 ;  /* 0x0000002e2e2eb220 */ /* 0x008fe20000400000 */
[----:B------:R-:W-:Y:S01]  /*2b20*/  FSETP.GEU.AND P3, PT, R55, -126, PT ;  /* 0xc2fc00003700780b */ /* 0x000fe20003f6e000 */
[----:B------:R-:W-:Y:S02]  /*2b30*/  @!P1 FMUL R50, R50, 0.5 ;  /* 0x3f00000032329820 */ /* 0x000fe40000400000 */
[----:B------:R-:W-:Y:S02]  /*2b40*/  FADD R35, R35, R46 ;  /* 0x0000002e23237221 */ /* 0x000fe40000000000 */
[----:B------:R-:W-:Y:S01]  /*2b50*/  @!P6 FMUL R51, R51, 0.5 ;  /* 0x3f0000003333e820 */ /* 0x000fe20000400000 */
[----:B------:R-:W3:Y:S01]  /*2b60*/  MUFU.EX2 R43, R50 ;  /* 0x00000032002b7308 */ /* 0x000ee20000000800 */
[----:B-1----:R-:W-:-:S06]  /*2b70*/  @!P4 FMUL R52, R52, R52 ;  /* 0x000000343434c220 */ /* 0x002fcc0000400000 */
[----:B------:R-:W-:Y:S01]  /*2b80*/  @!P3 FMUL R55, R55, 0.5 ;  /* 0x3f0000003737b820 */ /* 0x000fe20000400000 */
[----:B------:R-:W1:Y:S01]  /*2b90*/  MUFU.EX2 R48, R51 ;  /* 0x0000003300307308 */ /* 0x000e620000000800 */
[----:B----4-:R-:W-:-:S07]  /*2ba0*/  @!P5 FMUL R53, R53, R53 ;  /* 0x000000353535d220 */ /* 0x010fce0000400000 */
[----:B------:R-:W4:Y:S01]  /*2bb0*/  MUFU.EX2 R50, R54 ;  /* 0x0000003600327308 */ /* 0x000f220000000800 */
[----:B---3--:R-:W-:Y:S01]  /*2bc0*/  @!P1 FMUL R43, R43, R43 ;  /* 0x0000002b2b2b9220 */ /* 0x008fe20000400000 */
[----:B------:R-:W-:Y:S01]  /*2bd0*/  ISETP.GE.AND P1, PT, R96, 0x41, PT ;  /* 0x000000416000780c */ /* 0x000fe20003f26270 */
[----:B------:R-:W-:Y:S02]  /*2be0*/  WARPGROUP.DEPBAR.LE gsb0, 0x0 ;  /* 0x00008000000079c5 */ /* 0x000fe40000010000 */
[----:B------:R-:W-:-:S03]  /*2bf0*/  WARPGROUP.ARRIVE ;  /* 0x00000000000079c5 */ /* 0x000fc60000000000 */
[----:B------:R-:W3:Y:S01]  /*2c00*/  MUFU.EX2 R47, R55 ;  /* 0x00000037002f7308 */ /* 0x000ee20000000800 */
[----:B-1----:R-:W-:Y:S02]  /*2c10*/  @!P6 FMUL R48, R48, R48 ;  /* 0x000000303030e220 */ /* 0x002fe40000400000 */
[----:B------:R-:W-:Y:S01]  /*2c20*/  HGMMA.64x16x16.F32 R72, R24, gdesc[UR8].tnspB, RZ, !UPT, gsb0 ;  /* 0x4020000818487df0 */ /* 0x000fe2000c0008ff */
[----:B------:R-:W-:Y:S01]  /*2c30*/  UIADD3 UR10, UR15, 0x3a0, URZ ;  /* 0x000003a00f0a7890 */ /* 0x000fe2000fffe03f */
[----:B------:R-:W-:Y:S01]  /*2c40*/  UMOV UR11, 0xc0000010 ;  /* 0xc0000010000b7882 */ /* 0x000fe20000000000 */
[----:B----4-:R-:W-:Y:S01]  /*2c50*/  @!P2 FMUL R50, R50, R50 ;  /* 0x000000323232a220 */ /* 0x010fe20000400000 */
[----:B---3--:R-:W-:Y:S01]  /*2c60*/  @!P3 FMUL R47, R47, R47 ;  /* 0x0000002f2f2fb220 */ /* 0x008fe20000400000 */
[----:B------:R-:W-:Y:S02]  /*2c70*/  WARPGROUP.DEPBAR.LE gsb0, 0x0 ;  /* 0x00008000000079c5 */ /* 0x000fe40000010000 */
[----:B------:R-:W-:-:S06]  /*2c80*/  WARPGROUP.ARRIVE ;  /* 0x00000000000079c5 */ /* 0x000fcc0000000000 */
[----:B------:R-:W-:Y:S01]  /*2c90*/  HGMMA.64x16x16.F32 R64, R24, gdesc[UR4].tnspB, RZ, !UPT, gsb0 ;  /* 0x4020000418407df0 */ /* 0x000fe2000c0008ff */
[----:B------:R-:W-:Y:S01]  /*2ca0*/  UMOV UR6, UR8 ;  /* 0x0000000800067c82 */ /* 0x000fe20008000000 */
[----:B------:R-:W-:Y:S01]  /*2cb0*/  UMOV UR7, 0xc0000010 ;  /* 0xc000001000077882 */ /* 0x000fe20000000000 */
[----:B------:R-:W-:-:S07]  /*2cc0*/  UIADD3 UR8, UR15, 0x320, URZ ;  /* 0x000003200f087890 */ /* 0x000fce000fffe03f */
[----:B------:R-:W-:Y:S01]  /*2cd0*/  UMOV UR18, UR8 ;  /* 0x0000000800127c82 */ /* 0x000fe20008000000 */
[----:B------:R-:W-:Y:S01]  /*2ce0*/  UIADD3 UR8, UR15, 0x4a0, URZ ;  /* 0x000004a00f087890 */ /* 0x000fe2000fffe03f */
[----:B------:R-:W-:Y:S02]  /*2cf0*/  WARPGROUP.DEPBAR.LE gsb0, 0x0 ;  /* 0x00008000000079c5 */ /* 0x000fe40000010000 */
[----:B--2---:R-:W-:-:S06]  /*2d00*/  WARPGROUP.ARRIVE ;  /* 0x00000000000079c5 */ /* 0x004fcc0000000000 */
[----:B------:R-:W-:Y:S01]  /*2d10*/  HGMMA.64x16x16.F32 R56, R24, gdesc[UR4].tnspB, RZ, !UPT, gsb0 ;  /* 0x4020000418387df0 */ /* 0x000fe2000c0008ff */
[----:B------:R-:W-:Y:S01]  /*2d20*/  UIADD3 UR6, UR15, 0x2a0, URZ ;  /* 0x000002a00f067890 */ /* 0x000fe2000fffe03f */
[----:B------:R-:W-:Y:S01]  /*2d30*/  UMOV UR7, 0xc0000010 ;  /* 0xc000001000077882 */ /* 0x000fe20000000000 */
[----:B------:R-:W-:Y:S02]  /*2d40*/  WARPGROUP.DEPBAR.LE gsb0, 0x0 ;  /* 0x00008000000079c5 */ /* 0x000fe40000010000 */
[----:B------:R-:W-:Y:S02]  /*2d50*/  F2FP.F16.F32.PACK_AB R24, R22, R21 ;  /* 0x000000151618723e */ /* 0x000fe400000000ff */
[C---:B------:R-:W-:Y:S01]  /*2d60*/  F2FP.F16.F32.PACK_AB R26, R28.reuse, R23 ;  /* 0x000000171c1a723e */ /* 0x040fe200000000ff */
[----:B------:R-:W-:Y:S01]  /*2d70*/  FADD R28, R28, R53 ;  /* 0x000000351c1c7221 */ /* 0x000fe20000000000 */
[----:B------:R-:W-:Y:S02]  /*2d80*/  F2FP.F16.F32.PACK_AB R25, R39, R38 ;  /* 0x000000262719723e */ /* 0x000fe400000000ff */
[C---:B------:R-:W-:Y:S01]  /*2d90*/  F2FP.F16.F32.PACK_AB R27, R42.reuse, R41 ;  /* 0x000000292a1b723e */ /* 0x040fe200000000ff */
[----:B------:R-:W-:Y:S01]  /*2da0*/  FADD R41, R41, R50 ;  /* 0x0000003229297221 */ /* 0x000fe20000000000 */
[----:B------:R-:W-:-:S02]  /*2db0*/  FADD R42, R42, R47 ;  /* 0x0000002f2a2a7221 */ /* 0x000fc40000000000 */
[----:B------:R-:W-:Y:S01]  /*2dc0*/  WARPGROUP.ARRIVE ;  /* 0x00000000000079c5 */ /* 0x000fe20000000000 */
[----:B------:R-:W-:Y:S01]  /*2dd0*/  FADD R41, R34, R41 ;  /* 0x0000002922297221 */ /* 0x000fe20000000000 */
[----:B------:R-:W-:-:S04]  /*2de0*/  FADD R42, R35, R42 ;  /* 0x0000002a232a7221 */ /* 0x000fc80000000000 */
[----:B------:R-:W-:Y:S01]  /*2df0*/  HGMMA.64x16x16.F32 R88, R24, gdesc[UR4].tnspB, R88, gsb0 ;  /* 0x4020000418587df0 */ /* 0x000fe20008000858 */
[----:B------:R-:W-:Y:S01]  /*2e00*/  UIADD3 UR6, UR15, 0x420, URZ ;  /* 0x000004200f067890 */ /* 0x000fe2000fffe03f */
[----:B------:R-:W-:Y:S01]  /*2e10*/  UMOV UR7, 0xc0000010 ;  /* 0xc000001000077882 */ /* 0x000fe20000000000 */
[----:B------:R-:W-:Y:S02]  /*2e20*/  WARPGROUP.DEPBAR.LE gsb0, 0x0 ;  /* 0x00008000000079c5 */ /* 0x000fe40000010000 */
[----:B------:R-:W-:-:S06]  /*2e30*/  WARPGROUP.ARRIVE ;  /* 0x00000000000079c5 */ /* 0x000fcc0000000000 */
[----:B------:R-:W-:Y:S01]  /*2e40*/  HGMMA.64x16x16.F32 R80, R24, gdesc[UR16].tnspB, R80, gsb0 ;  /* 0x4020001018507df0 */ /* 0x000fe20008000850 */
[----:B------:R-:W-:Y:S02]  /*2e50*/  UMOV UR19, 0xc0000010 ;  /* 0xc000001000137882 */ /* 0x000fe40000000000 */
[----:B------:R-:W-:Y:S02]  /*2e60*/  WARPGROUP.DEPBAR.LE gsb0, 0x0 ;  /* 0x00008000000079c5 */ /* 0x000fe40000010000 */
[----:B------:R-:W-:-:S06]  /*2e70*/  WARPGROUP.ARRIVE ;  /* 0x00000000000079c5 */ /* 0x000fcc0000000000 */
[----:B------:R-:W-:Y:S01]  /*2e80*/  HGMMA.64x16x16.F32 R72, R24, gdesc[UR8].tnspB, R72, gsb0 ;  /* 0x4020000818487df0 */ /* 0x000fe20008000848 */
[----:B------:R-:W-:Y:S01]  /*2e90*/  UIADD3 UR10, UR15, 0x3c0, URZ ;  /* 0x000003c00f0a7890 */ /* 0x000fe2000fffe03f */
[----:B------:R-:W-:Y:S01]  /*2ea0*/  UMOV UR11, 0xc0000010 ;  /* 0xc0000010000b7882 */ /* 0x000fe20000000000 */
[----:B------:R-:W-:Y:S02]  /*2eb0*/  WARPGROUP.DEPBAR.LE gsb0, 0x0 ;  /* 0x00008000000079c5 */ /* 0x000fe40000010000 */
[----:B------:R-:W-:-:S06]  /*2ec0*/  WARPGROUP.ARRIVE ;  /* 0x00000000000079c5 */ /* 0x000fcc0000000000 */
[----:B------:R-:W-:Y:S01]  /*2ed0*/  HGMMA.64x16x16.F32 R64, R24, gdesc[UR4].tnspB, R64, gsb0 ;  /* 0x4020000418407df0 */ /* 0x000fe20008000840 */
[----:B------:R-:W-:Y:S01]  /*2ee0*/  UMOV UR6, UR8 ;  /* 0x0000000800067c82 */ /* 0x000fe20008000000 */
[----:B------:R-:W-:Y:S01]  /*2ef0*/  UMOV UR7, 0xc0000010 ;  /* 0xc000001000077882 */ /* 0x000fe20000000000 */
[----:B------:R-:W-:-:S07]  /*2f00*/  UIADD3 UR8, UR15, 0x340, URZ ;  /* 0x000003400f087890 */ /* 0x000fce000fffe03f */
[----:B------:R-:W-:Y:S01]  /*2f10*/  UMOV UR18, UR8 ;  /* 0x0000000800127c82 */ /* 0x000fe20008000000 */
[----:B------:R-:W-:Y:S01]  /*2f20*/  UIADD3 UR8, UR15, 0x4c0, URZ ;  /* 0x000004c00f087890 */ /* 0x000fe2000fffe03f */
[----:B------:R-:W-:Y:S02]  /*2f30*/  WARPGROUP.DEPBAR.LE gsb0, 0x0 ;  /* 0x00008000000079c5 */ /* 0x000fe40000010000 */
[----:B------:R-:W-:-:S06]  /*2f40*/  WARPGROUP.ARRIVE ;  /* 0x00000000000079c5 */ /* 0x000fcc0000000000 */
[----:B------:R-:W-:Y:S01]  /*2f50*/  HGMMA.64x16x16.F32 R56, R24, gdesc[UR4].tnspB, R56, gsb0 ;  /* 0x4020000418387df0 */ /* 0x000fe20008000838 */
[----:B------:R-:W-:Y:S01]  /*2f60*/  UIADD3 UR6, UR15, 0x2c0, URZ ;  /* 0x000002c00f067890 */ /* 0x000fe2000fffe03f */
[----:B------:R-:W-:Y:S01]  /*2f70*/  UMOV UR7, 0xc0000010 ;  /* 0xc000001000077882 */ /* 0x000fe20000000000 */
[----:B------:R-:W-:Y:S02]  /*2f80*/  WARPGROUP.DEPBAR.LE gsb0, 0x0 ;  /* 0x00008000000079c5 */ /* 0x000fe40000010000 */
[----:B------:R-:W-:Y:S02]  /*2f90*/  F2FP.F16.F32.PACK_AB R24, R29, R32 ;  /* 0x000000201d18723e */ /* 0x000fe400000000ff */
[----:B------:R-:W-:Y:S01]  /*2fa0*/  F2FP.F16.F32.PACK_AB R26, R33, R36 ;  /* 0x00000024211a723e */ /* 0x000fe200000000ff */
[----:B------:R-:W-:Y:S01]  /*2fb0*/  FADD R33, R18, R33 ;  /* 0x0000002112217221 */ /* 0x000fe20000000000 */
[----:B------:R-:W-:Y:S01]  /*2fc0*/  F2FP.F16.F32.PACK_AB R25, R44, R49 ;  /* 0x000000312c19723e */ /* 0x000fe200000000ff */
[----:B------:R-:W-:Y:S01]  /*2fd0*/  VIADD R18, R2, 0xc820 ;  /* 0x0000c82002127836 */ /* 0x000fe20000000000 */
[----:B------:R-:W-:Y:S01]  /*2fe0*/  F2FP.F16.F32.PACK_AB R27, R46, R45 ;  /* 0x0000002d2e1b723e */ /* 0x000fe200000000ff */
[----:B------:R-:W-:-:S03]  /*2ff0*/  FADD R33, R33, R28 ;  /* 0x0000001c21217221 */ /* 0x000fc60000000000 */
[----:B------:R-:W-:-:S06]  /*3000*/  WARPGROUP.ARRIVE ;  /* 0x00000000000079c5 */ /* 0x000fcc0000000000 */
        /* <DEDUP_REMOVED lines=26> */
[----:B------:R-:W-:Y:S01]  /*31b0*/  F2FP.F16.F32.PACK_AB R24, R37, R40 ;  /* 0x000000282518723e */ /* 0x000fe200000000ff */
[----:B------:R-:W-:Y:S01]  /*31c0*/  FADD R40, R21, R40 ;  /* 0x0000002815287221 */ /* 0x000fe20000000000 */
[----:B------:R-:W-:Y:S01]  /*31d0*/  F2FP.F16.F32.PACK_AB R26, R53, R52 ;  /* 0x00000034351a723e */ /* 0x000fe200000000ff */
[----:B------:R-:W-:Y:S01]  /*31e0*/  FADD R52, R23, R52 ;  /* 0x0000003417347221 */ /* 0x000fe20000000000 */
[----:B------:R-:W-:Y:S01]  /*31f0*/  F2FP.F16.F32.PACK_AB R25, R48, R43 ;  /* 0x0000002b3019723e */ /* 0x000fe200000000ff */
[----:B------:R-:W-:Y:S01]  /*3200*/  FADD R37, R22, R37 ;  /* 0x0000002516257221 */ /* 0x000fe20000000000 */
[----:B------:R-:W-:Y:S01]  /*3210*/  F2FP.F16.F32.PACK_AB R27, R47, R50 ;  /* 0x000000322f1b723e */ /* 0x000fe200000000ff */
[----:B------:R-:W-:Y:S01]  /*3220*/  FADD R43, R38, R43 ;  /* 0x0000002b262b7221 */ /* 0x000fe20000000000 */
[----:B------:R-:W-:Y:S01]  /*3230*/  FADD R48, R39, R48 ;  /* 0x0000003027307221 */ /* 0x000fe20000000000 */
[----:B------:R-:W-:Y:S01]  /*3240*/  FADD R13, R13, R40 ;  /* 0x000000280d0d7221 */ /* 0x000fe20000000000 */
[----:B------:R-:W-:Y:S01]  /*3250*/  WARPGROUP.ARRIVE ;  /* 0x00000000000079c5 */ /* 0x000fe20000000000 */
[----:B------:R-:W-:Y:S01]  /*3260*/  FADD R52, R15, R52 ;  /* 0x000000340f347221 */ /* 0x000fe20000000000 */
[----:B------:R-:W-:Y:S01]  /*3270*/  FADD R14, R14, R37 ;  /* 0x000000250e0e7221 */ /* 0x000fe20000000000 */
[----:B------:R-:W-:Y:S01]  /*3280*/  FADD R30, R30, R43 ;  /* 0x0000002b1e1e7221 */ /* 0x000fe20000000000 */
[----:B------:R-:W-:Y:S01]  /*3290*/  FADD R31, R31, R48 ;  /* 0x000000301f1f7221 */ /* 0x000fe20000000000 */
[----:B------:R-:W-:Y:S01]  /*32a0*/  PRMT R21, RZ, 0x654, R18 ;  /* 0x00000654ff157816 */ /* 0x000fe20000000012 */
[----:B------:R-:W-:Y:S01]  /*32b0*/  HGMMA.64x16x16.F32 R88, R24, gdesc[UR4].tnspB, R88, gsb0 ;  /* 0x4020000418587df0 */ /* 0x000fe20008000858 */
[----:B------:R-:W-:Y:S01]  /*32c0*/  UIADD3 UR6, UR15, 0x460, URZ ;  /* 0x000004600f067890 */ /* 0x000fe2000fffe03f */
[----:B------:R-:W-:Y:S01]  /*32d0*/  FADD R13, R13, R52 ;  /* 0x000000340d0d7221 */ /* 0x000fe20000000000 */
[----:B------:R-:W-:Y:S01]  /*32e0*/  UMOV UR7, 0xc0000010 ;  /* 0xc000001000077882 */ /* 0x000fe20000000000 */
[----:B------:R-:W-:Y:S01]  /*32f0*/  FADD R14, R14, R33 ;  /* 0x000000210e0e7221 */ /* 0x000fe20000000000 */
[----:B------:R-:W-:Y:S01]  /*3300*/  FADD R30, R30, R41 ;  /* 0x000000291e1e7221 */ /* 0x000fe20000000000 */
[----:B------:R-:W-:-:S02]  /*3310*/  FADD R31, R31, R42 ;  /* 0x0000002a1f1f7221 */ /* 0x000fc40000000000 */
[----:B------:R-:W-:Y:S02]  /*3320*/  FADD R23, R13, R14 ;  /* 0x0000000e0d177221 */ /* 0x000fe40000000000 */
[----:B------:R-:W-:Y:S01]  /*3330*/  FADD R96, R30, R31 ;  /* 0x0000001f1e607221 */ /* 0x000fe20000000000 */
[----:B------:R-:W-:Y:S02]  /*3340*/  WARPGROUP.DEPBAR.LE gsb0, 0x0 ;  /* 0x00008000000079c5 */ /* 0x000fe40000010000 */
[----:B------:R-:W-:-:S06]  /*3350*/  WARPGROUP.ARRIVE ;  /* 0x00000000000079c5 */ /* 0x000fcc0000000000 */
[----:B------:R-:W-:Y:S03]  /*3360*/  HGMMA.64x16x16.F32 R80, R24, gdesc[UR16].tnspB, R80, gsb0 ;  /* 0x4020001018507df0 */ /* 0x000fe60008000850 */
[----:B------:R-:W-:Y:S02]  /*3370*/  WARPGROUP.DEPBAR.LE gsb0, 0x0 ;  /* 0x00008000000079c5 */ /* 0x000fe40000010000 */
[----:B------:R-:W-:-:S06]  /*3380*/  WARPGROUP.ARRIVE ;  /* 0x00000000000079c5 */ /* 0x000fcc0000000000 */
[----:B------:R-:W-:Y:S03]  /*3390*/  HGMMA.64x16x16.F32 R72, R24, gdesc[UR8].tnspB, R72, gsb0 ;  /* 0x4020000818487df0 */ /* 0x000fe60008000848 */
[----:B------:R-:W-:Y:S02]  /*33a0*/  WARPGROUP.DEPBAR.LE gsb0, 0x0 ;  /* 0x00008000000079c5 */ /* 0x000fe40000010000 */
[----:B------:R-:W-:-:S06]  /*33b0*/  WARPGROUP.ARRIVE ;  /* 0x00000000000079c5 */ /* 0x000fcc0000000000 */
[----:B------:R-:W-:Y:S01]  /*33c0*/  HGMMA.64x16x16.F32 R64, R24, gdesc[UR4].tnspB, R64, gsb0 ;  /* 0x4020000418407df0 */ /* 0x000fe20008000840 */
[----:B------:R-:W-:Y:S01]  /*33d0*/  UMOV UR6, UR8 ;  /* 0x0000000800067c82 */ /* 0x000fe20008000000 */
[----:B------:R-:W-:Y:S01]  /*33e0*/  UMOV UR7, 0xc0000010 ;  /* 0xc000001000077882 */ /* 0x000fe20000000000 */
[----:B------:R-:W-:Y:S02]  /*33f0*/  WARPGROUP.DEPBAR.LE gsb0, 0x0 ;  /* 0x00008000000079c5 */ /* 0x000fe40000010000 */
[----:B------:R-:W-:-:S06]  /*3400*/  WARPGROUP.ARRIVE ;  /* 0x00000000000079c5 */ /* 0x000fcc0000000000 */
[----:B------:R-:W-:Y:S03]  /*3410*/  HGMMA.64x16x16.F32 R56, R24, gdesc[UR4].tnspB, R56, gsb0 ;  /* 0x4020000418387df0 */ /* 0x000fe60008000838 */
[----:B------:R-:W-:Y:S02]  /*3420*/  WARPGROUP.DEPBAR.LE gsb0, 0x0 ;  /* 0x00008000000079c5 */ /* 0x000fe40000010000 */
[----:B------:R1:W-:Y:S01]  /*3430*/  SYNCS.ARRIVE.TRANS64.RED.A1T0 RZ, [R21+URZ], RZ ;  /* 0x000000ff15ff79a7 */ /* 0x0003e2000810043f */
[----:B------:R-:W-:Y:S05]  /*3440*/  @!P1 BRA `(.L_x_24) ;  /* 0x0000002800549947 */ /* 0x000fea0003800000 */
[----:B------:R-:W-:Y:S01]  /*3450*/  LOP3.LUT R17, R17, 0x1f, RZ, 0xc0, !PT ;  /* 0x0000001f11117812 */ /* 0x000fe200078ec0ff */
[----:B------:R-:W-:Y:S01]  /*3460*/  IMAD.MOV.U32 R15, RZ, RZ, R12 ;  /* 0x000000ffff0f7224 */ /* 0x000fe200078e000c */
[----:B------:R-:W-:Y:S01]  /*3470*/  MOV R97, R11 ;  /* 0x0000000b00617202 */ /* 0x000fe20000000f00 */
[----:B-1----:R-:W-:Y:S01]  /*3480*/  IMAD.MOV.U32 R21, RZ, RZ, 0x2 ;  /* 0x00000002ff157424 */ /* 0x002fe200078e00ff */
[----:B------:R-:W-:Y:S01]  /*3490*/  MOV R13, 0x1 ;  /* 0x00000001000d7802 */ /* 0x000fe20000000f00 */
[----:B------:R-:W-:Y:S01]  /*34a0*/  ULDC.64 UR30, c[0x0][0x198] ;  /* 0x00006600001e7ab9 */ /* 0x000fe20000000a00 */
[----:B------:R-:W-:-:S05]  /*34b0*/  ULDC UR14, c[0x0][0x604] ;  /* 0x00018100000e7ab9 */ /* 0x000fca0000000800 */
.L_x_37:
[----:B------:R-:W-:Y:S01]  /*34c0*/  LEA R12, R21, R2, 0x3 ;  /* 0x00000002150c7211 */ /* 0x000fe200078e18ff */
[----:B------:R-:W-:Y:S05]  /*34d0*/  YIELD ;  /* 0x0000000000007946 */ /* 0x000fea0003800000 */
[----:B------:R-:W-:-:S04]  /*34e0*/  SHF.L.U32 R11, R20, 0x1f, RZ ;  /* 0x0000001f140b7819 */ /* 0x000fc800000006ff */
[----:B------:R-:W1:Y:S02]  /*34f0*/  SYNCS.PHASECHK.TRANS64.TRYWAIT P1, [R12+URZ+0xc800], R11 ;  /* 0x00c8000b0c0075a7 */ /* 0x000e64000802017f */
[----:B-1----:R-:W-:Y:S05]  /*3500*/  @!P1 BRA `(.L_x_25) ;  /* 0x0000004000c09947 */ /* 0x002fea0003800000 */
.L_x_73:
[----:B------:R-:W-:Y:S05]  /*3510*/  WARPSYNC.ALL ;  /* 0x0000000000007948 */ /* 0x000fea0003800000 */
[----:B------:R-:W-:Y:S01]  /*3520*/  IMAD.U32 R98, RZ, RZ, UR22 ;  /* 0x00000016ff627e24 */ /* 0x000fe2000f8e00ff */
[----:B------:R-:W-:Y:S01]  /*3530*/  MOV R99, 0xc0000010 ;  /* 0xc000001000637802 */ /* 0x000fe20000000f00 */
[----:B------:R-:W-:Y:S01]  /*3540*/  WARPGROUP.ARRIVE ;  /* 0x00000000000079c5 */ /* 0x000fe20000000000 */
[----:B------:R-:W-:Y:S01]  /*3550*/  R2UR UR16, R6 ;  /* 0x00000000061072ca */ /* 0x000fe200000e0000 */
[----:B------:R-:W-:Y:S01]  /*3560*/  IMAD R98, R21, 0x280, R98 ;  /* 0x0000028015627824 */ /* 0x000fe200078e0262 */
[----:B------:R-:W-:-:S02]  /*3570*/  R2UR UR17, R7 ;  /* 0x00000000071172ca */ /* 0x000fc400000e0000 */
[----:B------:R-:W-:Y:S01]  /*3580*/  R2UR UR19, R99 ;  /* 0x00000000631372ca */ /* 0x000fe200000e0000 */
[C---:B------:R-:W-:Y:S01]  /*3590*/  VIADD R100, R98.reuse, 0x80 ;  /* 0x0000008062647836 */ /* 0x040fe20000000000 */
[----:B------:R-:W-:Y:S02]  /*35a0*/  R2UR UR18, R98 ;  /* 0x00000000621272ca */ /* 0x000fe400000e0000 */
[----:B------:R-:W-:Y:S02]  /*35b0*/  MOV R101, 0xc0000010 ;  /* 0xc000001000657802 */ /* 0x000fe40000000f00 */
[----:B------:R-:W-:Y:S02]  /*35c0*/  R2UR UR8, R4 ;  /* 0x00000000040872ca */ /* 0x000fe400000e0000 */
[----:B------:R-:W-:Y:S02]  /*35d0*/  R2UR UR9, R5 ;  /* 0x00000000050972ca */ /* 0x000fe400000e0000 */
[----:B------:R-:W-:Y:S01]  /*35e0*/  R2UR UR10, R100 ;  /* 0x00000000640a72ca */ /* 0x000fe200000e0000 */
[----:B------:R-:W-:Y:S01]  /*35f0*/  VIADD R100, R98, 0x100 ;  /* 0x0000010062647836 */ /* 0x000fe20000000000 */
[----:B------:R-:W-:-:S02]  /*3600*/  R2UR UR11, R101 ;  /* 0x00000000650b72ca */ /* 0x000fc400000e0000 */
[----:B------:R-:W-:Y:S01]  /*3610*/  MOV R101, 0xc0000010 ;  /* 0xc000001000657802 */ /* 0x000fe20000000f00 */
[----:B------:R-:W-:Y:S01]  /*3620*/  HGMMA.64x64x16.F32 R24, gdesc[UR16], RZ, !UPT, gsb0 ;  /* 0x00e00000101879f0 */ /* 0x000fe2000c0008ff */
[----:B------:R-:W-:Y:S01]  /*3630*/  R2UR UR58, R100 ;  /* 0x00000000643a72ca */ /* 0x000fe200000e0000 */
[C---:B------:R-:W-:Y:S01]  /*3640*/  VIADD R100, R98.reuse, 0x180 ;  /* 0x0000018062647836 */ /* 0x040fe20000000000 */
[----:B------:R-:W-:Y:S01]  /*3650*/  R2UR UR59, R101 ;  /* 0x00000000653b72ca */ /* 0x000fe200000e0000 */
[----:B------:R-:W-:Y:S01]  /*3660*/  VIADD R98, R98, 0x200 ;  /* 0x0000020062627836 */ /* 0x000fe20000000000 */
[----:B------:R-:W-:Y:S02]  /*3670*/  MOV R101, 0xc0000010 ;  /* 0xc000001000657802 */ /* 0x000fe40000000f00 */
[----:B------:R-:W-:Y:S02]  /*3680*/  R2UR UR46, R100 ;  /* 0x00000000642e72ca */ /* 0x000fe400000e0000 */
[----:B------:R-:W-:-:S02]  /*3690*/  R2UR UR47, R101 ;  /* 0x00000000652f72ca */ /* 0x000fc400000e0000 */
[----:B------:R-:W-:Y:S02]  /*36a0*/  MOV R99, 0xc0000010 ;  /* 0xc000001000637802 */ /* 0x000fe40000000f00 */
[----:B------:R-:W-:Y:S02]  /*36b0*/  R2UR UR6, R98 ;  /* 0x00000000620672ca */ /* 0x000fe400000e0000 */
[----:B------:R-:W-:Y:S02]  /*36c0*/  R2UR UR7, R99 ;  /* 0x00000000630772ca */ /* 0x000fe400000e0000 */
[----:B------:R-:W-:Y:S01]  /*36d0*/  ISETP.NE.AND P1, PT, R0, RZ, PT ;  /* 0x000000ff0000720c */ /* 0x000fe20003f25270 */
        /* <DEDUP_REMOVED lines=13> */
[----:B------:R-:W-:Y:S05]  /*37b0*/  @P1 BRA `(.L_x_26) ;  /* 0x0000000000f41947 */ /* 0x000fea0003800000 */
[----:B------:R-:W-:-:S13]  /*37c0*/  ISETP.LT.OR P2, PT, R10, 0x1, !P0 ;  /* 0x000000010a00780c */ /* 0x000fda0004741670 */
[----:B------:R-:W-:Y:S05]  /*37d0*/  @P2 BRA `(.L_x_27) ;  /* 0x0000000000e82947 */ /* 0x000fea0003800000 */
[----:B-1----:R-:W-:Y:S01]  /*37e0*/  IMAD R11, R9, 0x8, R2 ;  /* 0x00000008090b7824 */ /* 0x002fe200078e0202 */
[----:B------:R-:W-:Y:S02]  /*37f0*/  SHF.L.U32 R12, R8, 0x1f, RZ ;  /* 0x0000001f080c7819 */ /* 0x000fe400000006ff */
[----:B------:R-:W-:Y:S02]  /*3800*/  ISETP.NE.AND P3, PT, R16, RZ, PT ;  /* 0x000000ff1000720c */ /* 0x000fe40003f65270 */
[----:B------:R-:W1:Y:S02]  /*3810*/  SYNCS.PHASECHK.TRANS64.TRYWAIT P2, [R11+URZ+0xc820], R12 ;  /* 0x00c8200c0b0075a7 */ /* 0x000e64000804017f */
[----:B-1----:R-:W-:Y:S09]  /*3820*/  @!P2 BRA `(.L_x_28) ;  /* 0x00000040000ca947 */ /* 0x002ff20003800000 */
.L_x_74:
[----:B------:R-:W-:Y:S05]  /*3830*/  @P3 BRA `(.L_x_29) ;  /* 0x0000000000143947 */ /* 0x000fea0003800000 */
[----:B------:R-:W-:Y:S02]  /*3840*/  ISETP.NE.AND P2, PT, R17, RZ, PT ;  /* 0x000000ff1100720c */ /* 0x000fe40003f45270 */
[----:B-1----:R-:W-:-:S04]  /*3850*/  MOV R12, 0x2800 ;  /* 0x00002800000c7802 */ /* 0x002fc80000000f00 */
[----:B------:R2:W-:Y:S07]  /*3860*/  SYNCS.ARRIVE.TRANS64 RZ, [R11+URZ+0xc800], R12 ;  /* 0x00c8000c0bff79a7 */ /* 0x0005ee000800003f */
[----:B------:R-:W-:Y:S05]  /*3870*/  @!P2 BRA `(.L_x_29) ;  /* 0x000000000004a947 */ /* 0x000fea0003800000 */
[----:B------:R-:W-:Y:S01]  /*3880*/  BPT.TRAP 0x1 ;  /* 0x000000040000795c */ /* 0x000fe20000300000 */
.L_x_29:
[----:B-12---:R-:W-:Y:S01]  /*3890*/  IMAD R12, R9, 0x2800, R2 ;  /* 0x00002800090c7824 */ /* 0x006fe200078e0202 */
[----:B------:R-:W-:Y:S01]  /*38a0*/  R2UR UR49, R11 ;  /* 0x000000000b3172ca */ /* 0x000fe200000e0000 */
[----:B------:R-:W-:Y:S01]  /*38b0*/  UIADD3 UR6, UP0, UR30, 0x1f0, URZ ;  /* 0x000001f01e067890 */ /* 0x000fe2000ff1e03f */
[----:B------:R-:W-:Y:S01]  /*38c0*/  R2UR UR51, R3 ;  /* 0x00000000033372ca */ /* 0x000fe200000e0000 */
[----:B------:R-:W-:Y:S01]  /*38d0*/  UMOV UR38, 0x0 ;  /* 0x0000000000267882 */ /* 0x000fe20000000000 */
[----:B------:R-:W-:Y:S01]  /*38e0*/  R2UR UR8, R12 ;  /* 0x000000000c0872ca */ /* 0x000fe200000e0000 */
[----:B------:R-:W-:Y:S01]  /*38f0*/  UIADD3.X UR7, URZ, UR31, URZ, UP0, !UPT ;  /* 0x0000001f3f077290 */ /* 0x000fe200087fe43f */
[----:B------:R-:W-:Y:S01]  /*3900*/  VIADD R9, R9, 0x1 ;  /* 0x0000000109097836 */ /* 0x000fe20000000000 */
[----:B------:R-:W-:Y:S01]  /*3910*/  UMOV UR39, 0x10000000 ;  /* 0x1000000000277882 */ /* 0x000fe20000000000 */
[----:B------:R-:W-:Y:S01]  /*3920*/  UMOV UR50, URZ ;  /* 0x0000003f00327c82 */ /* 0x000fe20008000000 */
[----:B------:R-:W-:Y:S01]  /*3930*/  UMOV UR34, 0x10 ;  /* 0x0000001000227882 */ /* 0x000fe20000000000 */
[----:B------:R-:W-:Y:S01]  /*3940*/  UMOV UR36, UR52 ;  /* 0x0000003400247c82 */ /* 0x000fe20008000000 */
[----:B------:R-:W-:Y:S01]  /*3950*/  UMOV UR37, UR53 ;  /* 0x0000003500257c82 */ /* 0x000fe20008000000 */
[----:B------:R-:W-:Y:S01]  /*3960*/  UMOV UR26, 0x20 ;  /* 0x00000020001a7882 */ /* 0x000fe20000000000 */
[----:B------:R-:W-:Y:S01]  /*3970*/  UIADD3 UR49, UR49, 0xc800, URZ ;  /* 0x0000c80031317890 */ /* 0x000fe2000fffe03f */
[----:B------:R-:W-:Y:S01]  /*3980*/  ISETP.NE.AND P2, PT, R9, 0x4, PT ;  /* 0x000000040900780c */ /* 0x000fe20003f45270 */
[----:B------:R-:W-:-:S02]  /*3990*/  USHF.L.U32 UR51, UR51, 0x6, URZ ;  /* 0x0000000633337899 */ /* 0x000fc4000800063f */
[----:B------:R-:W-:Y:S01]  /*39a0*/  UIADD3 UR48, UR8, 0x2800, URZ ;  /* 0x0000280008307890 */ /* 0x000fe2000fffe03f */
[----:B------:R-:W-:Y:S01]  /*39b0*/  SEL R11, RZ, 0x1, P2 ;  /* 0x00000001ff0b7807 */ /* 0x000fe20001000000 */
[----:B------:R-:W-:Y:S01]  /*39c0*/  UIADD3 UR32, UR8, 0x3000, URZ ;  /* 0x0000300008207890 */ /* 0x000fe2000fffe03f */
[----:B------:R-:W-:Y:S01]  /*39d0*/  SEL R9, R9, RZ, P2 ;  /* 0x000000ff09097207 */ /* 0x000fe20001000000 */
[----:B------:R-:W-:Y:S01]  /*39e0*/  UIADD3 UR24, UR8, 0x3800, URZ ;  /* 0x0000380008187890 */ /* 0x000fe2000fffe03f */
[----:B------:R-:W-:Y:S01]  /*39f0*/  LOP3.LUT R8, R8, R11, RZ, 0x3c, !PT ;  /* 0x0000000b08087212 */ /* 0x000fe200078e3cff */
[----:B------:R-:W-:Y:S02]  /*3a00*/  UIADD3 UR16, UR8, 0x4000, URZ ;  /* 0x0000400008107890 */ /* 0x000fe4000fffe03f */
[----:B------:R-:W-:Y:S01]  /*3a10*/  UIADD3 UR8, UR8, 0x4800, URZ ;  /* 0x0000480008087890 */ /* 0x000fe2000fffe03f */
[----:B------:R2:W-:Y:S01]  /*3a20*/  UTMALDG.4D [UR48], [UR6], desc[UR38] ;  /* 0x00002630060075b4 */ /* 0x0005e20008019000 */
[----:B------:R-:W-:Y:S01]  /*3a30*/  UMOV UR33, UR49 ;  /* 0x0000003100217c82 */ /* 0x000fe20008000000 */
[----:B------:R-:W-:Y:S01]  /*3a40*/  UMOV UR35, UR51 ;  /* 0x0000003300237c82 */ /* 0x000fe20008000000 */
        /* <DEDUP_REMOVED lines=15> */
[----:B------:R2:W-:Y:S01]  /*3b40*/  UTMALDG.4D [UR24], [UR6], desc[UR38] ;  /* 0x00002618060075b4 */ /* 0x0005e20008019000 */
[----:B------:R2:W-:Y:S01]  /*3b50*/  UTMALDG.4D [UR16], [UR6], desc[UR38] ;  /* 0x00002610060075b4 */ /* 0x0005e20008019000 */
[----:B------:R2:W-:Y:S02]  /*3b60*/  UTMALDG.4D [UR8], [UR6], desc[UR38] ;  /* 0x00002608060075b4 */ /* 0x0005e40008019000 */
[----:B--2---:R-:W-:Y:S01]  /*3b70*/  NOP ;  /* 0x0000000000007918 */ /* 0x004fe20000000000 */
.L_x_27:
[----:B------:R-:W-:-:S07]  /*3b80*/  IADD3 R10, R10, -0x1, RZ ;  /* 0xffffffff0a0a7810 */ /* 0x000fce0007ffe0ff */
.L_x_26:
[----:B------:R-:W-:Y:S01]  /*3b90*/  VIADD R21, R21, 0x1 ;  /* 0x0000000115157836 */ /* 0x000fe20000000000 */
[----:B------:R-:W-:Y:S05]  /*3ba0*/  WARPSYNC.ALL ;  /* 0x0000000000007948 */ /* 0x000fea0003800000 */
[----:B------:R-:W-:-:S04]  /*3bb0*/  ISETP.NE.AND P2, PT, R21, 0x4, PT ;  /* 0x000000041500780c */ /* 0x000fc80003f45270 */
[----:B-1----:R-:W-:Y:S02]  /*3bc0*/  SEL R11, RZ, 0x1, P2 ;  /* 0x00000001ff0b7807 */ /* 0x002fe40001000000 */
[----:B------:R-:W-:Y:S02]  /*3bd0*/  SEL R21, R21, RZ, P2 ;  /* 0x000000ff15157207 */ /* 0x000fe40001000000 */
[----:B------:R-:W-:Y:S02]  /*3be0*/  LOP3.LUT R20, R20, R11, RZ, 0x3c, !PT ;  /* 0x0000000b14147212 */ /* 0x000fe400078e3cff */
[----:B------:R-:W-:Y:S01]  /*3bf0*/  FMNMX R12, R24, R97, !PT ;  /* 0x00000061180c7209 */ /* 0x000fe20007800000 */
[----:B------:R-:W-:Y:S01]  /*3c00*/  IMAD R104, R21, 0x8, R2 ;  /* 0x0000000815687824 */ /* 0x000fe200078e0202 */
[----:B------:R-:W-:Y:S01]  /*3c10*/  FMNMX R14, R26, R15, !PT ;  /* 0x0000000f1a0e7209 */ /* 0x000fe20007800000 */
[----:B------:R-:W-:Y:S01]  /*3c20*/  BSSY B0, `(.L_x_30) ;  /* 0x0000042000007945 */ /* 0x000fe20003800000 */
[----:B------:R-:W-:-:S02]  /*3c30*/  FMNMX R11, R25, R12, !PT ;  /* 0x0000000c190b7209 */ /* 0x000fc40007800000 */
[----:B------:R-:W-:Y:S02]  /*3c40*/  FMNMX R99, R27, R14, !PT ;  /* 0x0000000e1b637209 */ /* 0x000fe40007800000 */
[----:B------:R-:W-:Y:S02]  /*3c50*/  FMNMX R12, R28, R11, !PT ;  /* 0x0000000b1c0c7209 */ /* 0x000fe40007800000 */
[----:B------:R-:W-:Y:S02]  /*3c60*/  FMNMX R14, R30, R99, !PT ;  /* 0x000000631e0e7209 */ /* 0x000fe40007800000 */
[----:B------:R-:W-:Y:S02]  /*3c70*/  FMNMX R11, R29, R12, !PT ;  /* 0x0000000c1d0b7209 */ /* 0x000fe40007800000 */
[----:B------:R-:W-:Y:S02]  /*3c80*/  FMNMX R99, R31, R14, !PT ;  /* 0x0000000e1f637209 */ /* 0x000fe40007800000 */
        /* <DEDUP_REMOVED lines=24> */
[----:B------:R-:W-:Y:S01]  /*3e10*/  LEA R100, R13, R18, 0x3 ;  /* 0x000000120d647211 */ /* 0x000fe200078e18ff */
[----:B------:R-:W1:Y:S03]  /*3e20*/  SHFL.BFLY PT, R11, R14, 0x1, 0x1f ;  /* 0x0c201f000e0b7f89 */ /* 0x000e6600000e0000 */
[----:B------:R-:W-:Y:S01]  /*3e30*/  PRMT R100, RZ, 0x654, R100 ;  /* 0x00000654ff647816 */ /* 0x000fe20000000064 */
[----:B------:R-:W2:Y:S03]  /*3e40*/  SHFL.BFLY PT, R99, R22, 0x1, 0x1f ;  /* 0x0c201f0016637f89 */ /* 0x000ea600000e0000 */
[----:B------:R3:W-:Y:S01]  /*3e50*/  SYNCS.ARRIVE.TRANS64.RED.A1T0 RZ, [R100+URZ], RZ ;  /* 0x000000ff64ff79a7 */ /* 0x0007e2000810043f */
[----:B-1----:R-:W-:-:S02]  /*3e60*/  FMNMX R98, R14, R11, !PT ;  /* 0x0000000b0e627209 */ /* 0x002fc40007800000 */
[----:B--2---:R-:W-:-:S03]  /*3e70*/  FMNMX R99, R22, R99, !PT ;  /* 0x0000006316637209 */ /* 0x004fc60007800000 */
[----:B------:R-:W1:Y:S04]  /*3e80*/  SHFL.BFLY PT, R11, R98, 0x2, 0x1f ;  /* 0x0c401f00620b7f89 */ /* 0x000e6800000e0000 */
[----:B------:R-:W2:Y:S01]  /*3e90*/  SHFL.BFLY PT, R12, R99, 0x2, 0x1f ;  /* 0x0c401f00630c7f89 */ /* 0x000ea200000e0000 */
[----:B-1----:R-:W-:-:S04]  /*3ea0*/  FMNMX R11, R98, R11, !PT ;  /* 0x0000000b620b7209 */ /* 0x002fc80007800000 */
[----:B------:R-:W-:Y:S02]  /*3eb0*/  FSETP.NEU.AND P2, PT, R11, -INF , PT ;  /* 0xff8000000b00780b */ /* 0x000fe40003f4d000 */
[----:B--2---:R-:W-:Y:S02]  /*3ec0*/  FMNMX R12, R99, R12, !PT ;  /* 0x0000000c630c7209 */ /* 0x004fe40007800000 */
[----:B------:R-:W-:Y:S02]  /*3ed0*/  FSEL R102, R11, RZ, P2 ;  /* 0x000000ff0b667208 */ /* 0x000fe40001000000 */
[----:B------:R-:W-:-:S03]  /*3ee0*/  FSETP.NEU.AND P3, PT, R12, -INF , PT ;  /* 0xff8000000c00780b */ /* 0x000fc60003f6d000 */
[----:B------:R-:W-:Y:S01]  /*3ef0*/  FADD R14, -R102, R97 ;  /* 0x00000061660e7221 */ /* 0x000fe20000000100 */
[----:B------:R-:W-:Y:S02]  /*3f00*/  SHF.L.U32 R97, R20, 0x1f, RZ ;  /* 0x0000001f14617819 */ /* 0x000fe400000006ff */
[----:B------:R-:W-:Y:S01]  /*3f10*/  FSEL R22, R12, RZ, P3 ;  /* 0x000000ff0c167208 */ /* 0x000fe20001800000 */
[----:B------:R-:W-:Y:S01]  /*3f20*/  FMUL R14, R14, UR14 ;  /* 0x0000000e0e0e7c20 */ /* 0x000fe20008400000 */
[----:B------:R-:W1:Y:S03]  /*3f30*/  SYNCS.PHASECHK.TRANS64.TRYWAIT P2, [R104+URZ+0xc800], R97 ;  /* 0x00c80061680075a7 */ /* 0x000e66000804017f */
[----:B------:R-:W-:Y:S01]  /*3f40*/  FADD R15, -R22, R15 ;  /* 0x0000000f160f7221 */ /* 0x000fe20000000100 */
[----:B------:R-:W-:-:S03]  /*3f50*/  FSETP.GEU.AND P3, PT, R14, -126, PT ;  /* 0xc2fc00000e00780b */ /* 0x000fc60003f6e000 */
[----:B------:R-:W-:Y:S01]  /*3f60*/  FMUL R99, R15, UR14 ;  /* 0x0000000e0f637c20 */ /* 0x000fe20008400000 */
[----:B------:R-:W-:-:S04]  /*3f70*/  FMUL R15, R22, UR14 ;  /* 0x0000000e160f7c20 */ /* 0x000fc80008400000 */
[----:B------:R-:W-:Y:S01]  /*3f80*/  FSETP.GEU.AND P4, PT, R99, -126, PT ;  /* 0xc2fc00006300780b */ /* 0x000fe20003f8e000 */
[--C-:B------:R-:W-:Y:S01]  /*3f90*/  FFMA R26, R26, UR14, -R15.reuse ;  /* 0x0000000e1a1a7c23 */ /* 0x100fe2000800080f */
[--C-:B------:R-:W-:Y:S01]  /*3fa0*/  FFMA R27, R27, UR14, -R15.reuse ;  /* 0x0000000e1b1b7c23 */ /* 0x100fe2000800080f */
[----:B------:R-:W-:Y:S02]  /*3fb0*/  FFMA R30, R30, UR14, -R15 ;  /* 0x0000000e1e1e7c23 */ /* 0x000fe4000800080f */
[----:B------:R-:W-:Y:S01]  /*3fc0*/  @!P3 FMUL R14, R14, 0.5 ;  /* 0x3f0000000e0eb820 */ /* 0x000fe20000400000 */
[----:B------:R-:W-:Y:S02]  /*3fd0*/  FSETP.GEU.AND P5, PT, R26, -126, PT ;  /* 0xc2fc00001a00780b */ /* 0x000fe40003fae000 */
[----:B------:R-:W-:Y:S01]  /*3fe0*/  FSETP.GEU.AND P6, PT, R27, -126, PT ;  /* 0xc2fc00001b00780b */ /* 0x000fe20003fce000 */
[----:B------:R3:W2:Y:S04]  /*3ff0*/  MUFU.EX2 R22, R14 ;  /* 0x0000000e00167308 */ /* 0x0006a80000000800 */
[----:B------:R-:W-:-:S06]  /*4000*/  @!P4 FMUL R99, R99, 0.5 ;  /* 0x3f0000006363c820 */ /* 0x000fcc0000400000 */
[----:B------:R-:W4:Y:S01]  /*4010*/  MUFU.EX2 R99, R99 ;  /* 0x0000006300637308 */ /* 0x000f220000000800 */
[----:B------:R-:W-:Y:S01]  /*4020*/  @!P5 FMUL R26, R26, 0.5 ;  /* 0x3f0000001a1ad820 */ /* 0x000fe20000400000 */
[----:B-123--:R-:W-:Y:S06]  /*4030*/  @!P2 BRA `(.L_x_31) ;  /* 0x00000038001ca947 */ /* 0x00efec0003800000 */
.L_x_75:
[----:B------:R-:W-:Y:S05]  /*4040*/  BSYNC B0 ;  /* 0x0000000000007941 */ /* 0x000fea0003800000 */
.L_x_30:
[----:B------:R-:W-:Y:S01]  /*4050*/  FSETP.GEU.AND P2, PT, R30, -126, PT ;  /* 0xc2fc00001e00780b */ /* 0x000fe20003f4e000 */
[----:B------:R2:W3:Y:S01]  /*4060*/  MUFU.EX2 R98, R26 ;  /* 0x0000001a00627308 */ /* 0x0004e20000000800 */
[----:B------:R-:W-:Y:S01]  /*4070*/  FMUL R14, R102, UR14 ;  /* 0x0000000e660e7c20 */ /* 0x000fe20008400000 */
[--C-:B-1----:R-:W-:Y:S01]  /*4080*/  FFMA R97, R31, UR14, -R15.reuse ;  /* 0x0000000e1f617c23 */ /* 0x102fe2000800080f */
[----:B------:R-:W-:Y:S01]  /*4090*/  @!P3 FMUL R22, R22, R22 ;  /* 0x000000161616b220 */ /* 0x000fe20000400000 */
[----:B----4-:R-:W-:Y:S01]  /*40a0*/  @!P4 FMUL R99, R99, R99 ;  /* 0x000000636363c220 */ /* 0x010fe20000400000 */
[--C-:B------:R-:W-:Y:S01]  /*40b0*/  FFMA R24, R24, UR14, -R14.reuse ;  /* 0x0000000e18187c23 */ /* 0x100fe2000800080e */
[--C-:B------:R-:W-:Y:S01]  /*40c0*/  FFMA R25, R25, UR14, -R14.reuse ;  /* 0x0000000e19197c23 */ /* 0x100fe2000800080e */
[----:B------:R-:W-:Y:S01]  /*40d0*/  FSETP.GEU.AND P3, PT, R97, -126, PT ;  /* 0xc2fc00006100780b */ /* 0x000fe20003f6e000 */
[----:B------:R-:W-:Y:S01]  /*40e0*/  @!P6 FMUL R27, R27, 0.5 ;  /* 0x3f0000001b1be820 */ /* 0x000fe20000400000 */
[--C-:B--2---:R-:W-:Y:S01]  /*40f0*/  FFMA R26, R28, UR14, -R14.reuse ;  /* 0x0000000e1c1a7c23 */ /* 0x104fe2000800080e */
[----:B------:R-:W-:Y:S01]  /*4100*/  FSETP.GEU.AND P4, PT, R24, -126, PT ;  /* 0xc2fc00001800780b */ /* 0x000fe20003f8e000 */
[--C-:B------:R-:W-:Y:S01]  /*4110*/  FFMA R102, R32, UR14, -R14.reuse ;  /* 0x0000000e20667c23 */ /* 0x100fe2000800080e */
[----:B------:R-:W-:Y:S01]  /*4120*/  @!P2 FMUL R30, R30, 0.5 ;  /* 0x3f0000001e1ea820 */ /* 0x000fe20000400000 */
[----:B------:R1:W2:Y:S01]  /*4130*/  MUFU.EX2 R31, R27 ;  /* 0x0000001b001f7308 */ /* 0x0002a20000000800 */
[----:B------:R-:W-:Y:S01]  /*4140*/  MOV R104, UR15 ;  /* 0x0000000f00687c02 */ /* 0x000fe20008000f00 */
[--C-:B------:R-:W-:Y:S01]  /*4150*/  FFMA R36, R36, UR14, -R14.reuse ;  /* 0x0000000e24247c23 */ /* 0x100fe2000800080e */
[--C-:B------:R-:W-:Y:S01]  /*4160*/  FFMA R37, R37, UR14, -R14.reuse ;  /* 0x0000000e25257c23 */ /* 0x100fe2000800080e */
[----:B---3--:R-:W-:Y:S01]  /*4170*/  @!P5 FMUL R98, R98, R98 ;  /* 0x000000626262d220 */ /* 0x008fe20000400000 */
[----:B------:R-:W-:Y:S01]  /*4180*/  FSETP.GEU.AND P5, PT, R25, -126, PT ;  /* 0xc2fc00001900780b */ /* 0x000fe20003fae000 */
[--C-:B------:R-:W-:Y:S01]  /*4190*/  FFMA R100, R40, UR14, -R14.reuse ;  /* 0x0000000e28647c23 */ /* 0x100fe2000800080e */
[----:B------:R-:W-:Y:S01]  /*41a0*/  @!P3 FMUL R97, R97, 0.5 ;  /* 0x3f0000006161b820 */ /* 0x000fe20000400000 */
[----:B------:R-:W3:Y:S01]  /*41b0*/  MUFU.EX2 R30, R30 ;  /* 0x0000001e001e7308 */ /* 0x000ee20000000800 */
[--C-:B-1----:R-:W-:Y:S01]  /*41c0*/  FFMA R27, R29, UR14, -R14.reuse ;  /* 0x0000000e1d1b7c23 */ /* 0x102fe2000800080e */
[----:B------:R-:W-:Y:S01]  /*41d0*/  @!P4 FMUL R24, R24, 0.5 ;  /* 0x3f0000001818c820 */ /* 0x000fe20000400000 */
[--C-:B------:R-:W-:Y:S01]  /*41e0*/  FFMA R103, R41, UR14, -R14.reuse ;  /* 0x0000000e29677c23 */ /* 0x100fe2000800080e */
[--C-:B------:R-:W-:Y:S01]  /*41f0*/  FFMA R44, R44, UR14, -R14.reuse ;  /* 0x0000000e2c2c7c23 */ /* 0x100fe2000800080e */
[--C-:B------:R-:W-:Y:S01]  /*4200*/  FFMA R45, R45, UR14, -R14.reuse ;  /* 0x0000000e2d2d7c23 */ /* 0x100fe2000800080e */
[--C-:B------:R-:W-:Y:S01]  /*4210*/  FFMA R48, R48, UR14, -R14.reuse ;  /* 0x0000000e30307c23 */ /* 0x100fe2000800080e */
[--C-:B------:R-:W-:Y:S01]  /*4220*/  FFMA R49, R49, UR14, -R14.reuse ;  /* 0x0000000e31317c23 */ /* 0x100fe2000800080e */
[----:B------:R1:W4:Y:S01]  /*4230*/  MUFU.EX2 R101, R24 ;  /* 0x0000001800657308 */ /* 0x0003220000000800 */
[----:B--2---:R-:W-:Y:S01]  /*4240*/  @!P6 FMUL R31, R31, R31 ;  /* 0x0000001f1f1fe220 */ /* 0x004fe20000400000 */
[----:B------:R-:W-:Y:S01]  /*4250*/  @!P5 FMUL R25, R25, 0.5 ;  /* 0x3f0000001919d820 */ /* 0x000fe20000400000 */
[----:B------:R-:W-:Y:S01]  /*4260*/  FSETP.GEU.AND P6, PT, R26, -126, PT ;  /* 0xc2fc00001a00780b */ /* 0x000fe20003fce000 */
[--C-:B------:R-:W-:Y:S01]  /*4270*/  FFMA R52, R52, UR14, -R14.reuse ;  /* 0x0000000e34347c23 */ /* 0x100fe2000800080e */
[--C-:B------:R-:W-:Y:S01]  /*4280*/  FFMA R53, R53, UR14, -R14.reuse ;  /* 0x0000000e35357c23 */ /* 0x100fe2000800080e */
[--C-:B------:R-:W-:Y:S01]  /*4290*/  FFMA R105, R35, UR14, -R15.reuse ;  /* 0x0000000e23697c23 */ /* 0x100fe2000800080f */
[----:B------:R-:W-:Y:S01]  /*42a0*/  FFMA R41, R38, UR14, -R15 ;  /* 0x0000000e26297c23 */ /* 0x000fe2000800080f */
[----:B------:R-:W2:Y:S01]  /*42b0*/  MUFU.EX2 R97, R97 ;  /* 0x0000006100617308 */ /* 0x000ea20000000800 */
[----:B---3--:R-:W-:Y:S01]  /*42c0*/  @!P2 FMUL R30, R30, R30 ;  /* 0x0000001e1e1ea220 */ /* 0x008fe20000400000 */
[----:B------:R-:W-:Y:S01]  /*42d0*/  FSETP.GEU.AND P2, PT, R27, -126, PT ;  /* 0xc2fc00001b00780b */ /* 0x000fe20003f4e000 */
[----:B-1----:R-:W-:Y:S01]  /*42e0*/  FFMA R24, R33, UR14, -R14 ;  /* 0x0000000e21187c23 */ /* 0x002fe2000800080e */
[----:B------:R-:W-:-:S02]  /*42f0*/  IMAD R14, R21, 0x280, R104 ;  /* 0x00000280150e7824 */ /* 0x000fc400078e0268 */
[--C-:B------:R-:W-:Y:S01]  /*4300*/  FFMA R106, R39, UR14, -R15.reuse ;  /* 0x0000000e276a7c23 */ /* 0x100fe2000800080f */
[--C-:B------:R-:W-:Y:S01]  /*4310*/  FFMA R107, R42, UR14, -R15.reuse ;  /* 0x0000000e2a6b7c23 */ /* 0x100fe2000800080f */
[--C-:B------:R-:W-:Y:S01]  /*4320*/  FFMA R104, R43, UR14, -R15.reuse ;  /* 0x0000000e2b687c23 */ /* 0x100fe2000800080f */
[----:B------:R1:W3:Y:S01]  /*4330*/  MUFU.EX2 R28, R25 ;  /* 0x00000019001c7308 */ /* 0x0002e20000000800 */
[----:B----4-:R-:W-:Y:S01]  /*4340*/  @!P4 FMUL R101, R101, R101 ;  /* 0x000000656565c220 */ /* 0x010fe20000400000 */
[----:B------:R-:W-:Y:S01]  /*4350*/  FSETP.GEU.AND P4, PT, R24, -126, PT ;  /* 0xc2fc00001800780b */ /* 0x000fe20003f8e000 */
[----:B------:R-:W-:Y:S01]  /*4360*/  @!P6 FMUL R26, R26, 0.5 ;  /* 0x3f0000001a1ae820 */ /* 0x000fe20000400000 */
[--C-:B------:R-:W-:Y:S01]  /*4370*/  FFMA R47, R47, UR14, -R15.reuse ;  /* 0x0000000e2f2f7c23 */ /* 0x100fe2000800080f */
[--C-:B------:R-:W-:Y:S01]  /*4380*/  FFMA R50, R50, UR14, -R15.reuse ;  /* 0x0000000e32327c23 */ /* 0x100fe2000800080f */
[--C-:B------:R-:W-:Y:S01]  /*4390*/  FFMA R51, R51, UR14, -R15.reuse ;  /* 0x0000000e33337c23 */ /* 0x100fe2000800080f */
[----:B------:R-:W-:Y:S01]  /*43a0*/  @!P2 FMUL R27, R27, 0.5 ;  /* 0x3f0000001b1ba820 */ /* 0x000fe20000400000 */
[----:B------:R4:W5:Y:S01]  /*43b0*/  MUFU.EX2 R29, R26 ;  /* 0x0000001a001d7308 */ /* 0x0009620000000800 */
[----:B--2---:R-:W-:Y:S01]  /*43c0*/  @!P3 FMUL R97, R97, R97 ;  /* 0x000000616161b220 */ /* 0x004fe20000400000 */
[--C-:B-1----:R-:W-:Y:S01]  /*43d0*/  FFMA R25, R34, UR14, -R15.reuse ;  /* 0x0000000e22197c23 */ /* 0x102fe2000800080f */
[----:B------:R-:W-:Y:S01]  /*43e0*/  FSETP.GEU.AND P3, PT, R102, -126, PT ;  /* 0xc2fc00006600780b */ /* 0x000fe20003f6e000 */
[--C-:B------:R-:W-:Y:S01]  /*43f0*/  FFMA R54, R54, UR14, -R15.reuse ;  /* 0x0000000e36367c23 */ /* 0x100fe2000800080f */
[----:B------:R-:W-:Y:S01]  /*4400*/  FFMA R55, R55, UR14, -R15 ;  /* 0x0000000e37377c23 */ /* 0x000fe2000800080f */
[----:B------:R-:W-:Y:S05]  /*4410*/  WARPSYNC.ALL ;  /* 0x0000000000007948 */ /* 0x000fea0003800000 */
[----:B---3--:R-:W-:Y:S01]  /*4420*/  @!P5 FMUL R28, R28, R28 ;  /* 0x0000001c1c1cd220 */ /* 0x008fe20000400000 */
[----:B------:R-:W-:Y:S01]  /*4430*/  FSETP.GEU.AND P5, PT, R25, -126, PT ;  /* 0xc2fc00001900780b */ /* 0x000fe20003fae000 */
[----:B------:R1:W2:Y:S01]  /*4440*/  MUFU.EX2 R32, R27 ;  /* 0x0000001b00207308 */ /* 0x0002a20000000800 */
[----:B------:R-:W-:Y:S01]  /*4450*/  @!P4 FMUL R24, R24, 0.5 ;  /* 0x3f0000001818c820 */ /* 0x000fe20000400000 */
[----:B----4-:R-:W-:Y:S01]  /*4460*/  IADD3 R26, R14, 0x100, RZ ;  /* 0x000001000e1a7810 */ /* 0x010fe20007ffe0ff */
[----:B------:R-:W-:Y:S01]  /*4470*/  @!P3 FMUL R102, R102, 0.5 ;  /* 0x3f0000006666b820 */ /* 0x000fe20000400000 */
[----:B-----5:R-:W-:Y:S01]  /*4480*/  @!P6 FMUL R29, R29, R29 ;  /* 0x0000001d1d1de220 */ /* 0x020fe20000400000 */
[----:B------:R-:W-:Y:S01]  /*4490*/  R2UR UR10, R14 ;  /* 0x000000000e0a72ca */ /* 0x000fe200000e0000 */
[----:B------:R-:W-:Y:S01]  /*44a0*/  FMUL R88, R88, R22 ;  /* 0x0000001658587220 */ /* 0x000fe20000400000 */
[----:B------:R-:W-:Y:S01]  /*44b0*/  R2UR UR26, R26 ;  /* 0x000000001a1a72ca */ /* 0x000fe200000e0000 */
[----:B------:R3:W4:Y:S01]  /*44c0*/  MUFU.EX2 R34, R24 ;  /* 0x0000001800227308 */ /* 0x0007220000000800 */
[----:B-1----:R-:W-:-:S02]  /*44d0*/  IMAD.MOV.U32 R27, RZ, RZ, -0x3ffffff0 ;  /* 0xc0000010ff1b7424 */ /* 0x002fc400078e00ff */
[-C--:B------:R-:W-:Y:S01]  /*44e0*/  FMUL R89, R89, R22.reuse ;  /* 0x0000001659597220 */ /* 0x080fe20000400000 */
[----:B------:R-:W-:Y:S02]  /*44f0*/  VIADD R26, R14, 0x200 ;  /* 0x000002000e1a7836 */ /* 0x000fe40000000000 */
[----:B------:R-:W-:Y:S01]  /*4500*/  @!P5 FMUL R25, R25, 0.5 ;  /* 0x3f0000001919d820 */ /* 0x000fe20000400000 */
[-C--:B------:R-:W-:Y:S01]  /*4510*/  FMUL R92, R92, R22.reuse ;  /* 0x000000165c5c7220 */ /* 0x080fe20000400000 */
[----:B------:R-:W-:Y:S01]  /*4520*/  FMUL R93, R93, R22 ;  /* 0x000000165d5d7220 */ /* 0x000fe20000400000 */
[-C--:B------:R-:W-:Y:S01]  /*4530*/  FMUL R90, R90, R99.reuse ;  /* 0x000000635a5a7220 */ /* 0x080fe20000400000 */
[----:B------:R1:W5:Y:S01]  /*4540*/  MUFU.EX2 R33, R102 ;  /* 0x0000006600217308 */ /* 0x0003620000000800 */
[----:B---3--:R-:W-:Y:S02]  /*4550*/  VIADD R24, R14, 0x80 ;  /* 0x000000800e187836 */ /* 0x008fe40000000000 */
[----:B--2---:R-:W-:Y:S01]  /*4560*/  @!P2 FMUL R32, R32, R32 ;  /* 0x000000202020a220 */ /* 0x004fe20000400000 */
[-C--:B------:R-:W-:Y:S01]  /*4570*/  FMUL R91, R91, R99.reuse ;  /* 0x000000635b5b7220 */ /* 0x080fe20000400000 */
[-C--:B------:R-:W-:Y:S01]  /*4580*/  FMUL R94, R94, R99.reuse ;  /* 0x000000635e5e7220 */ /* 0x080fe20000400000 */
[-C--:B------:R-:W-:Y:S01]  /*4590*/  FMUL R95, R95, R99.reuse ;  /* 0x000000635f5f7220 */ /* 0x080fe20000400000 */
[----:B------:R-:W-:Y:S01]  /*45a0*/  R2UR UR18, R24 ;  /* 0x00000000181272ca */ /* 0x000fe200000e0000 */
[-C--:B------:R-:W-:Y:S01]  /*45b0*/  FMUL R80, R80, R22.reuse ;  /* 0x0000001650507220 */ /* 0x080fe20000400000 */
[----:B------:R2:W3:Y:S01]  /*45c0*/  MUFU.EX2 R35, R25 ;  /* 0x0000001900237308 */ /* 0x0004e20000000800 */
[----:B-1----:R-:W-:Y:S01]  /*45d0*/  FFMA R102, R46, UR14, -R15 ;  /* 0x0000000e2e667c23 */ /* 0x002fe2000800080f */
[----:B------:R-:W-:Y:S01]  /*45e0*/  IMAD.MOV.U32 R15, RZ, RZ, -0x3ffffff0 ;  /* 0xc0000010ff0f7424 */ /* 0x000fe200078e00ff */
[----:B------:R-:W-:Y:S01]  /*45f0*/  IADD3 R24, R14, 0x180, RZ ;  /* 0x000001800e187810 */ /* 0x000fe20007ffe0ff */
[-C--:B------:R-:W-:Y:S01]  /*4600*/  FMUL R81, R81, R22.reuse ;  /* 0x0000001651517220 */ /* 0x080fe20000400000 */
[----:B------:R-:W-:Y:S01]  /*4610*/  R2UR UR27, R27 ;  /* 0x000000001b1b72ca */ /* 0x000fe200000e0000 */
[-C--:B------:R-:W-:Y:S01]  /*4620*/  FMUL R84, R84, R22.reuse ;  /* 0x0000001654547220 */ /* 0x080fe20000400000 */
[----:B------:R-:W-:Y:S01]  /*4630*/  R2UR UR11, R15 ;  /* 0x000000000f0b72ca */ /* 0x000fe200000e0000 */
[-C--:B------:R-:W-:Y:S01]  /*4640*/  FMUL R85, R85, R22.reuse ;  /* 0x0000001655557220 */ /* 0x080fe20000400000 */
[----:B--2---:R-:W-:Y:S01]  /*4650*/  MOV R25, 0xc0000010 ;  /* 0xc000001000197802 */ /* 0x004fe20000000f00 */
[-C--:B------:R-:W-:Y:S01]  /*4660*/  FMUL R82, R82, R99.reuse ;  /* 0x0000006352527220 */ /* 0x080fe20000400000 */
[----:B------:R-:W-:Y:S01]  /*4670*/  R2UR UR34, R24 ;  /* 0x00000000182272ca */ /* 0x000fe200000e0000 */
[-C--:B------:R-:W-:Y:S01]  /*4680*/  FMUL R83, R83, R99.reuse ;  /* 0x0000006353537220 */ /* 0x080fe20000400000 */
[C---:B------:R-:W-:Y:S01]  /*4690*/  R2UR UR19, R25.reuse ;  /* 0x00000000191372ca */ /* 0x040fe200000e0000 */
[-C--:B------:R-:W-:Y:S01]  /*46a0*/  FMUL R86, R86, R99.reuse ;  /* 0x0000006356567220 */ /* 0x080fe20000400000 */
[----:B------:R-:W-:Y:S01]  /*46b0*/  R2UR UR35, R25 ;  /* 0x00000000192372ca */ /* 0x000fe200000e0000 */
[----:B------:R-:W-:Y:S01]  /*46c0*/  FMUL R87, R87, R99 ;  /* 0x0000006357577220 */ /* 0x000fe20000400000 */
[----:B------:R-:W-:Y:S01]  /*46d0*/  R2UR UR38, R26 ;  /* 0x000000001a2672ca */ /* 0x000fe200000e0000 */
[-C--:B------:R-:W-:Y:S01]  /*46e0*/  FMUL R72, R72, R22.reuse ;  /* 0x0000001648487220 */ /* 0x080fe20000400000 */
[----:B------:R-:W-:Y:S01]  /*46f0*/  R2UR UR39, R27 ;  /* 0x000000001b2772ca */ /* 0x000fe200000e0000 */
[----:B------:R-:W-:Y:S01]  /*4700*/  FMUL R73, R73, R22 ;  /* 0x0000001649497220 */ /* 0x000fe20000400000 */
[----:B------:R-:W-:Y:S01]  /*4710*/  F2FP.F16.F32.PACK_AB R25, R31, R98 ;  /* 0x000000621f19723e */ /* 0x000fe200000000ff */
[----:B------:R-:W-:Y:S01]  /*4720*/  FMUL R76, R76, R22 ;  /* 0x000000164c4c7220 */ /* 0x000fe20000400000 */
[----:B------:R-:W-:Y:S01]  /*4730*/  F2FP.F16.F32.PACK_AB R27, R97, R30 ;  /* 0x0000001e611b723e */ /* 0x000fe200000000ff */
[-C--:B------:R-:W-:Y:S01]  /*4740*/  FMUL R77, R77, R22.reuse ;  /* 0x000000164d4d7220 */ /* 0x080fe20000400000 */
[----:B------:R-:W-:Y:S01]  /*4750*/  F2FP.F16.F32.PACK_AB R24, R28, R101 ;  /* 0x000000651c18723e */ /* 0x000fe200000000ff */
[----:B------:R-:W-:Y:S01]  /*4760*/  FMUL R74, R74, R99 ;  /* 0x000000634a4a7220 */ /* 0x000fe20000400000 */
[----:B------:R-:W-:Y:S01]  /*4770*/  F2FP.F16.F32.PACK_AB R26, R32, R29 ;  /* 0x0000001d201a723e */ /* 0x000fe200000000ff */
[-C--:B------:R-:W-:Y:S01]  /*4780*/  FMUL R75, R75, R99.reuse ;  /* 0x000000634b4b7220 */ /* 0x080fe20000400000 */
[-C--:B------:R-:W-:Y:S01]  /*4790*/  FMUL R78, R78, R99.reuse ;  /* 0x000000634e4e7220 */ /* 0x080fe20000400000 */
[-C--:B------:R-:W-:Y:S01]  /*47a0*/  FMUL R79, R79, R99.reuse ;  /* 0x000000634f4f7220 */ /* 0x080fe20000400000 */
[----:B------:R-:W-:Y:S01]  /*47b0*/  WARPGROUP.ARRIVE ;  /* 0x00000000000079c5 */ /* 0x000fe20000000000 */
[-C--:B------:R-:W-:Y:S01]  /*47c0*/  FMUL R64, R64, R22.reuse ;  /* 0x0000001640407220 */ /* 0x080fe20000400000 */
[-C--:B------:R-:W-:Y:S01]  /*47d0*/  FMUL R65, R65, R22.reuse ;  /* 0x0000001641417220 */ /* 0x080fe20000400000 */
[-C--:B------:R-:W-:Y:S01]  /*47e0*/  FMUL R68, R68, R22.reuse ;  /* 0x0000001644447220 */ /* 0x080fe20000400000 */
[-C--:B------:R-:W-:Y:S01]  /*47f0*/  FMUL R69, R69, R22.reuse ;  /* 0x0000001645457220 */ /* 0x080fe20000400000 */
[-C--:B------:R-:W-:Y:S01]  /*4800*/  FMUL R66, R66, R99.reuse ;  /* 0x0000006342427220 */ /* 0x080fe20000400000 */
[----:B------:R-:W-:Y:S01]  /*4810*/  HGMMA.64x16x16.F32 R88, R24, gdesc[UR8].tnspB, R88, gsb0 ;  /* 0x4020000818587df0 */ /* 0x000fe20008000858 */
[-C--:B------:R-:W-:Y:S01]  /*4820*/  FMUL R67, R67, R99.reuse ;  /* 0x0000006343437220 */ /* 0x080fe20000400000 */
[-C--:B------:R-:W-:Y:S01]  /*4830*/  FMUL R70, R70, R99.reuse ;  /* 0x0000006346467220 */ /* 0x080fe20000400000 */
[-C--:B------:R-:W-:Y:S01]  /*4840*/  FMUL R71, R71, R99.reuse ;  /* 0x0000006347477220 */ /* 0x080fe20000400000 */
[-C--:B------:R-:W-:Y:S01]  /*4850*/  FMUL R56, R56, R22.reuse ;  /* 0x0000001638387220 */ /* 0x080fe20000400000 */
[-C--:B------:R-:W-:Y:S01]  /*4860*/  FMUL R57, R57, R22.reuse ;  /* 0x0000001639397220 */ /* 0x080fe20000400000 */
[-C--:B------:R-:W-:Y:S01]  /*4870*/  FMUL R60, R60, R22.reuse ;  /* 0x000000163c3c7220 */ /* 0x080fe20000400000 */
[----:B------:R-:W-:Y:S01]  /*4880*/  FMUL R61, R61, R22 ;  /* 0x000000163d3d7220 */ /* 0x000fe20000400000 */
[-C--:B------:R-:W-:Y:S01]  /*4890*/  FMUL R58, R58, R99.reuse ;  /* 0x000000633a3a7220 */ /* 0x080fe20000400000 */
[-C--:B------:R-:W-:Y:S01]  /*48a0*/  FMUL R59, R59, R99.reuse ;  /* 0x000000633b3b7220 */ /* 0x080fe20000400000 */
[-C--:B------:R-:W-:Y:S01]  /*48b0*/  FMUL R62, R62, R99.reuse ;  /* 0x000000633e3e7220 */ /* 0x080fe20000400000 */
[----:B------:R-:W-:Y:S01]  /*48c0*/  FMUL R63, R63, R99 ;  /* 0x000000633f3f7220 */ /* 0x000fe20000400000 */
[----:B----4-:R-:W-:Y:S01]  /*48d0*/  @!P4 FMUL R34, R34, R34 ;  /* 0x000000222222c220 */ /* 0x010fe20000400000 */
[----:B------:R-:W-:Y:S01]  /*48e0*/  FSETP.GEU.AND P4, PT, R41, -126, PT ;  /* 0xc2fc00002900780b */ /* 0x000fe20003f8e000 */
[----:B-----5:R-:W-:Y:S01]  /*48f0*/  @!P3 FMUL R33, R33, R33 ;  /* 0x000000212121b220 */ /* 0x020fe20000400000 */
[----:B---3--:R-:W-:Y:S01]  /*4900*/  @!P5 FMUL R35, R35, R35 ;  /* 0x000000232323d220 */ /* 0x008fe20000400000 */
[----:B------:R-:W-:Y:S01]  /*4910*/  FSETP.GEU.AND P6, PT, R105, -126, PT ;  /* 0xc2fc00006900780b */ /* 0x000fe20003fce000 */
[----:B------:R-:W-:Y:S01]  /*4920*/  FFMA R101, R22, R23, R101 ;  /* 0x0000001716657223 */ /* 0x000fe20000000065 */
[----:B------:R-:W-:Y:S01]  /*4930*/  FSETP.GEU.AND P2, PT, R36, -126, PT ;  /* 0xc2fc00002400780b */ /* 0x000fe20003f4e000 */
[----:B------:R-:W-:Y:S01]  /*4940*/  FFMA R96, R99, R96, R98 ;  /* 0x0000006063607223 */ /* 0x000fe20000000062 */
[----:B------:R-:W-:Y:S01]  /*4950*/  FSETP.GEU.AND P3, PT, R37, -126, PT ;  /* 0xc2fc00002500780b */ /* 0x000fe20003f6e000 */
[----:B------:R-:W-:Y:S01]  /*4960*/  FADD R28, R101, R28 ;  /* 0x0000001c651c7221 */ /* 0x000fe20000000000 */
[----:B------:R-:W-:Y:S01]  /*4970*/  FSETP.GEU.AND P5, PT, R106, -126, PT ;  /* 0xc2fc00006a00780b */ /* 0x000fe20003fae000 */
[----:B------:R-:W-:Y:S01]  /*4980*/  FADD R31, R96, R31 ;  /* 0x0000001f601f7221 */ /* 0x000fe20000000000 */
[----:B------:R-:W-:Y:S01]  /*4990*/  IADD3 R22, R14, 0x40, RZ ;  /* 0x000000400e167810 */ /* 0x000fe20007ffe0ff */
[----:B------:R-:W-:Y:S01]  /*49a0*/  FADD R29, R28, R29 ;  /* 0x0000001d1c1d7221 */ /* 0x000fe20000000000 */
[----:B------:R-:W-:Y:S01]  /*49b0*/  @!P4 FMUL R41, R41, 0.5 ;  /* 0x3f0000002929c820 */ /* 0x000fe20000400000 */
[----:B------:R-:W-:Y:S01]  /*49c0*/  MOV R23, 0xc0000010 ;  /* 0xc000001000177802 */ /* 0x000fe20000000f00 */
[----:B------:R-:W-:Y:S01]  /*49d0*/  FADD R30, R31, R30 ;  /* 0x0000001e1f1e7221 */ /* 0x000fe20000000000 */
[----:B------:R-:W-:Y:S01]  /*49e0*/  @!P6 FMUL R105, R105, 0.5 ;  /* 0x3f0000006969e820 */ /* 0x000fe20000400000 */
[----:B------:R-:W-:Y:S01]  /*49f0*/  FADD R32, R29, R32 ;  /* 0x000000201d207221 */ /* 0x000fe20000000000 */
[----:B------:R-:W-:Y:S01]  /*4a00*/  @!P2 FMUL R36, R36, 0.5 ;  /* 0x3f0000002424a820 */ /* 0x000fe20000400000 */
[----:B------:R-:W1:Y:S01]  /*4a10*/  MUFU.EX2 R41, R41 ;  /* 0x0000002900297308 */ /* 0x000e620000000800 */
[----:B------:R-:W-:Y:S01]  /*4a20*/  @!P3 FMUL R37, R37, 0.5 ;  /* 0x3f0000002525b820 */ /* 0x000fe20000400000 */
[----:B------:R-:W-:Y:S01]  /*4a30*/  FADD R30, R30, R97 ;  /* 0x000000611e1e7221 */ /* 0x000fe20000000000 */
[----:B------:R-:W-:Y:S01]  /*4a40*/  @!P5 FMUL R106, R106, 0.5 ;  /* 0x3f0000006a6ad820 */ /* 0x000fe20000400000 */
[----:B------:R-:W-:-:S04]  /*4a50*/  IADD3 R13, R13, 0x1, RZ ;  /* 0x000000010d0d7810 */ /* 0x000fc80007ffe0ff */
[----:B------:R-:W2:Y:S01]  /*4a60*/  MUFU.EX2 R38, R105 ;  /* 0x0000006900267308 */ /* 0x000ea20000000800 */
[----:B------:R-:W-:Y:S02]  /*4a70*/  WARPGROUP.DEPBAR.LE gsb0, 0x0 ;  /* 0x00008000000079c5 */ /* 0x000fe40000010000 */
[----:B------:R-:W-:-:S05]  /*4a80*/  WARPGROUP.ARRIVE ;  /* 0x00000000000079c5 */ /* 0x000fca0000000000 */
[----:B------:R3:W4:Y:S01]  /*4a90*/  MUFU.EX2 R39, R36 ;  /* 0x0000002400277308 */ /* 0x0007220000000800 */
[----:B-1----:R-:W-:Y:S01]  /*4aa0*/  @!P4 FMUL R41, R41, R41 ;  /* 0x000000292929c220 */ /* 0x002fe20000400000 */
[----:B------:R-:W-:Y:S01]  /*4ab0*/  HGMMA.64x16x16.F32 R80, R24, gdesc[UR16].tnspB, R80, gsb0 ;  /* 0x4020001018507df0 */ /* 0x000fe20008000850 */
[----:B------:R-:W-:-:S05]  /*4ac0*/  FSETP.GEU.AND P4, PT, R104, -126, PT ;  /* 0xc2fc00006800780b */ /* 0x000fca0003f8e000 */
[----:B------:R1:W5:Y:S01]  /*4ad0*/  MUFU.EX2 R40, R37 ;  /* 0x0000002500287308 */ /* 0x0003620000000800 */
[----:B---3--:R-:W-:Y:S01]  /*4ae0*/  IADD3 R36, R14, 0x20, RZ ;  /* 0x000000200e247810 */ /* 0x008fe20007ffe0ff */
[----:B--2---:R-:W-:Y:S01]  /*4af0*/  @!P6 FMUL R38, R38, R38 ;  /* 0x000000262626e220 */ /* 0x004fe20000400000 */
[----:B------:R-:W-:Y:S02]  /*4b00*/  FSETP.GEU.AND P6, PT, R100, -126, PT ;  /* 0xc2fc00006400780b */ /* 0x000fe40003fce000 */
[----:B------:R-:W-:Y:S02]  /*4b10*/  R2UR UR6, R36 ;  /* 0x00000000240672ca */ /* 0x000fe400000e0000 */
[----:B------:R-:W-:Y:S01]  /*4b20*/  IADD3 R36, R14, 0xa0, RZ ;  /* 0x000000a00e247810 */ /* 0x000fe20007ffe0ff */
[----:B------:R-:W2:Y:S01]  /*4b30*/  MUFU.EX2 R42, R106 ;  /* 0x0000006a002a7308 */ /* 0x000ea20000000800 */
[----:B-1----:R-:W-:Y:S02]  /*4b40*/  IMAD.MOV.U32 R37, RZ, RZ, -0x3ffffff0 ;  /* 0xc0000010ff257424 */ /* 0x002fe400078e00ff */
[----:B----4-:R-:W-:Y:S01]  /*4b50*/  @!P2 FMUL R39, R39, R39 ;  /* 0x000000272727a220 */ /* 0x010fe20000400000 */
[----:B------:R-:W-:Y:S01]  /*4b60*/  R2UR UR10, R36 ;  /* 0x00000000240a72ca */ /* 0x000fe200000e0000 */
[----:B------:R-:W-:Y:S01]  /*4b70*/  @!P4 FMUL R104, R104, 0.5 ;  /* 0x3f0000006868c820 */ /* 0x000fe20000400000 */
[----:B------:R-:W-:-:S02]  /*4b80*/  FSETP.GEU.AND P2, PT, R103, -126, PT ;  /* 0xc2fc00006700780b */ /* 0x000fc40003f4e000 */
[----:B------:R-:W-:Y:S01]  /*4b90*/  R2UR UR7, R37 ;  /* 0x00000000250772ca */ /* 0x000fe200000e0000 */
[----:B------:R-:W-:Y:S02]  /*4ba0*/  IMAD.MOV.U32 R37, RZ, RZ, -0x3ffffff0 ;  /* 0xc0000010ff257424 */ /* 0x000fe400078e00ff */
[----:B-----5:R-:W-:Y:S01]  /*4bb0*/  @!P3 FMUL R40, R40, R40 ;  /* 0x000000282828b220 */ /* 0x020fe20000400000 */
[----:B------:R-:W-:Y:S01]  /*4bc0*/  FSETP.GEU.AND P3, PT, R107, -126, PT ;  /* 0xc2fc00006b00780b */ /* 0x000fe20003f6e000 */
[----:B------:R-:W-:Y:S01]  /*4bd0*/  @!P6 FMUL R100, R100, 0.5 ;  /* 0x3f0000006464e820 */ /* 0x000fe20000400000 */
[----:B------:R-:W-:Y:S02]  /*4be0*/  IADD3 R36, R14, 0x220, RZ ;  /* 0x000002200e247810 */ /* 0x000fe40007ffe0ff */
[----:B------:R-:W-:Y:S01]  /*4bf0*/  R2UR UR11, R37 ;  /* 0x00000000250b72ca */ /* 0x000fe200000e0000 */
[----:B------:R-:W-:Y:S01]  /*4c00*/  IMAD.MOV.U32 R37, RZ, RZ, -0x3ffffff0 ;  /* 0xc0000010ff257424 */ /* 0x000fe200078e00ff */
[----:B------:R-:W1:Y:S01]  /*4c10*/  MUFU.EX2 R15, R100 ;  /* 0x00000064000f7308 */ /* 0x000e620000000800 */
[----:B--2---:R-:W-:Y:S01]  /*4c20*/  @!P5 FMUL R42, R42, R42 ;  /* 0x0000002a2a2ad220 */ /* 0x004fe20000400000 */
[----:B------:R-:W-:Y:S01]  /*4c30*/  @!P2 FMUL R103, R103, 0.5 ;  /* 0x3f0000006767a820 */ /* 0x000fe20000400000 */
[----:B------:R-:W-:-:S04]  /*4c40*/  FSETP.GEU.AND P5, PT, R44, -126, PT ;  /* 0xc2fc00002c00780b */ /* 0x000fc80003fae000 */
[----:B------:R-:W-:Y:S01]  /*4c50*/  @!P3 FMUL R107, R107, 0.5 ;  /* 0x3f0000006b6bb820 */ /* 0x000fe20000400000 */
[----:B------:R-:W2:Y:S01]  /*4c60*/  MUFU.EX2 R46, R103 ;  /* 0x00000067002e7308 */ /* 0x000ea20000000800 */
[----:B------:R-:W-:Y:S02]  /*4c70*/  WARPGROUP.DEPBAR.LE gsb0, 0x0 ;  /* 0x00008000000079c5 */ /* 0x000fe40000010000 */
[----:B------:R-:W-:-:S05]  /*4c80*/  WARPGROUP.ARRIVE ;  /* 0x00000000000079c5 */ /* 0x000fca0000000000 */
[----:B------:R-:W3:Y:S01]  /*4c90*/  MUFU.EX2 R43, R107 ;  /* 0x0000006b002b7308 */ /* 0x000ee20000000800 */
[----:B-1----:R-:W-:Y:S01]  /*4ca0*/  @!P6 FMUL R15, R15, R15 ;  /* 0x0000000f0f0fe220 */ /* 0x002fe20000400000 */
[----:B------:R-:W-:Y:S01]  /*4cb0*/  FSETP.GEU.AND P6, PT, R45, -126, PT ;  /* 0xc2fc00002d00780b */ /* 0x000fe20003fce000 */
[----:B------:R-:W-:Y:S01]  /*4cc0*/  @!P5 FMUL R44, R44, 0.5 ;  /* 0x3f0000002c2cd820 */ /* 0x000fe20000400000 */
[----:B------:R-:W-:Y:S04]  /*4cd0*/  HGMMA.64x16x16.F32 R72, R24, gdesc[UR24].tnspB, R72, gsb0 ;  /* 0x4020001818487df0 */ /* 0x000fe80008000848 */
[----:B------:R-:W1:Y:S01]  /*4ce0*/  MUFU.EX2 R100, R104 ;  /* 0x0000006800647308 */ /* 0x000e620000000800 */
[----:B--2---:R-:W-:Y:S01]  /*4cf0*/  @!P2 FMUL R46, R46, R46 ;  /* 0x0000002e2e2ea220 */ /* 0x004fe20000400000 */
[----:B------:R-:W-:-:S05]  /*4d00*/  FSETP.GEU.AND P2, PT, R102, -126, PT ;  /* 0xc2fc00006600780b */ /* 0x000fca0003f4e000 */
[----:B------:R-:W-:Y:S01]  /*4d10*/  @!P6 FMUL R45, R45, 0.5 ;  /* 0x3f0000002d2de820 */ /* 0x000fe20000400000 */
[----:B------:R-:W2:Y:S01]  /*4d20*/  MUFU.EX2 R44, R44 ;  /* 0x0000002c002c7308 */ /* 0x000ea20000000800 */
[----:B---3--:R-:W-:Y:S01]  /*4d30*/  @!P3 FMUL R43, R43, R43 ;  /* 0x0000002b2b2bb220 */ /* 0x008fe20000400000 */
[----:B------:R-:W-:-:S05]  /*4d40*/  FSETP.GEU.AND P3, PT, R47, -126, PT ;  /* 0xc2fc00002f00780b */ /* 0x000fca0003f6e000 */
[----:B------:R-:W-:Y:S01]  /*4d50*/  @!P2 FMUL R102, R102, 0.5 ;  /* 0x3f0000006666a820 */ /* 0x000fe20000400000 */
[----:B------:R-:W3:Y:S01]  /*4d60*/  MUFU.EX2 R45, R45 ;  /* 0x0000002d002d7308 */ /* 0x000ee20000000800 */
[----:B-1----:R-:W-:Y:S01]  /*4d70*/  @!P4 FMUL R100, R100, R100 ;  /* 0x000000646464c220 */ /* 0x002fe20000400000 */
[----:B------:R-:W-:-:S05]  /*4d80*/  FSETP.GEU.AND P4, PT, R48, -126, PT ;  /* 0xc2fc00003000780b */ /* 0x000fca0003f8e000 */
[----:B------:R-:W-:Y:S01]  /*4d90*/  @!P3 FMUL R47, R47, 0.5 ;  /* 0x3f0000002f2fb820 */ /* 0x000fe20000400000 */
[----:B------:R-:W1:Y:S01]  /*4da0*/  MUFU.EX2 R102, R102 ;  /* 0x0000006600667308 */ /* 0x000e620000000800 */
[----:B--2---:R-:W-:Y:S01]  /*4db0*/  @!P5 FMUL R44, R44, R44 ;  /* 0x0000002c2c2cd220 */ /* 0x004fe20000400000 */
[----:B------:R-:W-:-:S05]  /*4dc0*/  FSETP.GEU.AND P5, PT, R49, -126, PT ;  /* 0xc2fc00003100780b */ /* 0x000fca0003fae000 */
[----:B------:R-:W-:Y:S01]  /*4dd0*/  @!P4 FMUL R48, R48, 0.5 ;  /* 0x3f0000003030c820 */ /* 0x000fe20000400000 */
[----:B------:R-:W2:Y:S01]  /*4de0*/  MUFU.EX2 R47, R47 ;  /* 0x0000002f002f7308 */ /* 0x000ea20000000800 */
[----:B---3--:R-:W-:Y:S01]  /*4df0*/  @!P6 FMUL R45, R45, R45 ;  /* 0x0000002d2d2de220 */ /* 0x008fe20000400000 */
[----:B------:R-:W-:Y:S01]  /*4e00*/  FSETP.GEU.AND P6, PT, R50, -126, PT ;  /* 0xc2fc00003200780b */ /* 0x000fe20003fce000 */
[----:B------:R-:W-:Y:S02]  /*4e10*/  WARPGROUP.DEPBAR.LE gsb0, 0x0 ;  /* 0x00008000000079c5 */ /* 0x000fe40000010000 */
[----:B------:R-:W-:Y:S01]  /*4e20*/  WARPGROUP.ARRIVE ;  /* 0x00000000000079c5 */ /* 0x000fe20000000000 */
[----:B-1----:R-:W-:Y:S01]  /*4e30*/  @!P2 FMUL R102, R102, R102 ;  /* 0x000000666666a220 */ /* 0x002fe20000400000 */
[----:B------:R-:W-:Y:S01]  /*4e40*/  @!P5 FMUL R49, R49, 0.5 ;  /* 0x3f0000003131d820 */ /* 0x000fe20000400000 */
[----:B------:R-:W1:Y:S01]  /*4e50*/  MUFU.EX2 R48, R48 ;  /* 0x0000003000307308 */ /* 0x000e620000000800 */
[----:B------:R-:W-:-:S02]  /*4e60*/  FSETP.GEU.AND P2, PT, R51, -126, PT ;  /* 0xc2fc00003300780b */ /* 0x000fc40003f4e000 */
[----:B------:R-:W-:Y:S01]  /*4e70*/  HGMMA.64x16x16.F32 R64, R24, gdesc[UR32].tnspB, R64, gsb0 ;  /* 0x4020002018407df0 */ /* 0x000fe20008000840 */
[----:B------:R-:W-:-:S03]  /*4e80*/  R2UR UR34, R36 ;  /* 0x00000000242272ca */ /* 0x000fc600000e0000 */
[----:B------:R-:W-:Y:S01]  /*4e90*/  @!P6 FMUL R50, R50, 0.5 ;  /* 0x3f0000003232e820 */ /* 0x000fe20000400000 */
[----:B------:R-:W-:Y:S01]  /*4ea0*/  R2UR UR35, R37 ;  /* 0x00000000252372ca */ /* 0x000fe200000e0000 */
[----:B--2---:R-:W-:Y:S01]  /*4eb0*/  @!P3 FMUL R47, R47, R47 ;  /* 0x0000002f2f2fb220 */ /* 0x004fe20000400000 */
[----:B------:R-:W2:Y:S01]  /*4ec0*/  MUFU.EX2 R49, R49 ;  /* 0x0000003100317308 */ /* 0x000ea20000000800 */
[----:B------:R-:W-:-:S03]  /*4ed0*/  FSETP.GEU.AND P3, PT, R52, -126, PT ;  /* 0xc2fc00003400780b */ /* 0x000fc60003f6e000 */
[----:B------:R-:W-:-:S04]  /*4ee0*/  @!P2 FMUL R51, R51, 0.5 ;  /* 0x3f0000003333a820 */ /* 0x000fc80000400000 */
[----:B------:R-:W3:Y:S01]  /*4ef0*/  MUFU.EX2 R50, R50 ;  /* 0x0000003200327308 */ /* 0x000ee20000000800 */
[----:B-1----:R-:W-:Y:S01]  /*4f00*/  @!P4 FMUL R48, R48, R48 ;  /* 0x000000303030c220 */ /* 0x002fe20000400000 */
[----:B------:R-:W-:-:S04]  /*4f10*/  FSETP.GEU.AND P4, PT, R53, -126, PT ;  /* 0xc2fc00003500780b */ /* 0x000fc80003f8e000 */
[----:B------:R-:W-:Y:S02]  /*4f20*/  @!P3 FMUL R52, R52, 0.5 ;  /* 0x3f0000003434b820 */ /* 0x000fe40000400000 */
        /* <DEDUP_REMOVED lines=10> */
[----:B------:R-:W-:Y:S01]  /*4fd0*/  ISETP.NE.AND P2, PT, R13, 0x4, PT ;  /* 0x000000040d00780c */ /* 0x000fe20003f45270 */
[----:B------:R-:W-:Y:S02]  /*4fe0*/  WARPGROUP.DEPBAR.LE gsb0, 0x0 ;  /* 0x00008000000079c5 */ /* 0x000fe40000010000 */
[----:B------:R-:W-:Y:S02]  /*4ff0*/  WARPGROUP.ARRIVE ;  /* 0x00000000000079c5 */ /* 0x000fe40000000000 */
[----:B------:R-:W-:Y:S01]  /*5000*/  @!P6 FMUL R55, R55, 0.5 ;  /* 0x3f0000003737e820 */ /* 0x000fe20000400000 */
[----:B------:R-:W1:Y:S01]  /*5010*/  MUFU.EX2 R54, R54 ;  /* 0x0000003600367308 */ /* 0x000e620000000800 */
[----:B--2---:R-:W-:-:S02]  /*5020*/  @!P3 FMUL R52, R52, R52 ;  /* 0x000000343434b220 */ /* 0x004fc40000400000 */
[----:B------:R-:W-:Y:S05]  /*5030*/  HGMMA.64x16x16.F32 R56, R24, gdesc[UR36].tnspB, R56, gsb0 ;  /* 0x4020002418387df0 */ /* 0x000fea0008000838 */
[----:B------:R-:W2:Y:S01]  /*5040*/  MUFU.EX2 R55, R55 ;  /* 0x0000003700377308 */ /* 0x000ea20000000800 */
[----:B---3--:R-:W-:Y:S01]  /*5050*/  @!P4 FMUL R53, R53, R53 ;  /* 0x000000353535c220 */ /* 0x008fe20000400000 */
[----:B-1----:R-:W-:Y:S01]  /*5060*/  @!P5 FMUL R54, R54, R54 ;  /* 0x000000363636d220 */ /* 0x002fe20000400000 */
[----:B--2---:R-:W-:Y:S01]  /*5070*/  @!P6 FMUL R55, R55, R55 ;  /* 0x000000373737e220 */ /* 0x004fe20000400000 */
[----:B------:R-:W-:Y:S02]  /*5080*/  WARPGROUP.DEPBAR.LE gsb0, 0x0 ;  /* 0x00008000000079c5 */ /* 0x000fe40000010000 */
[C---:B------:R-:W-:Y:S01]  /*5090*/  VIADD R26, R14.reuse, 0x1a0 ;  /* 0x000001a00e1a7836 */ /* 0x040fe20000000000 */
[----:B------:R-:W-:Y:S01]  /*50a0*/  IADD3 R24, R14, 0x120, RZ ;  /* 0x000001200e187810 */ /* 0x000fe20007ffe0ff */
[----:B------:R-:W-:Y:S01]  /*50b0*/  IMAD.MOV.U32 R25, RZ, RZ, -0x3ffffff0 ;  /* 0xc0000010ff197424 */ /* 0x000fe200078e00ff */
[----:B------:R-:W-:-:S02]  /*50c0*/  MOV R27, 0xc0000010 ;  /* 0xc0000010001b7802 */ /* 0x000fc40000000f00 */
[----:B------:R-:W-:Y:S02]  /*50d0*/  R2UR UR18, R24 ;  /* 0x00000000181272ca */ /* 0x000fe400000e0000 */
[----:B------:R-:W-:Y:S02]  /*50e0*/  R2UR UR19, R25 ;  /* 0x00000000191372ca */ /* 0x000fe400000e0000 */
[----:B------:R-:W-:Y:S02]  /*50f0*/  R2UR UR26, R26 ;  /* 0x000000001a1a72ca */ /* 0x000fe400000e0000 */
[----:B------:R-:W-:Y:S02]  /*5100*/  R2UR UR27, R27 ;  /* 0x000000001b1b72ca */ /* 0x000fe400000e0000 */
[----:B------:R-:W-:Y:S01]  /*5110*/  F2FP.F16.F32.PACK_AB R24, R34, R33 ;  /* 0x000000212218723e */ /* 0x000fe200000000ff */
[----:B------:R-:W-:Y:S01]  /*5120*/  FADD R33, R32, R33 ;  /* 0x0000002120217221 */ /* 0x000fe20000000000 */
[----:B------:R-:W-:Y:S01]  /*5130*/  F2FP.F16.F32.PACK_AB R25, R38, R35 ;  /* 0x000000232619723e */ /* 0x000fe200000000ff */
[----:B------:R-:W-:Y:S01]  /*5140*/  FADD R35, R30, R35 ;  /* 0x000000231e237221 */ /* 0x000fe20000000000 */
[----:B------:R-:W-:Y:S01]  /*5150*/  F2FP.F16.F32.PACK_AB R26, R40, R39 ;  /* 0x00000027281a723e */ /* 0x000fe200000000ff */
[----:B------:R-:W-:Y:S01]  /*5160*/  FADD R34, R33, R34 ;  /* 0x0000002221227221 */ /* 0x000fe20000000000 */
[----:B------:R-:W-:Y:S01]  /*5170*/  F2FP.F16.F32.PACK_AB R27, R42, R41 ;  /* 0x000000292a1b723e */ /* 0x000fe200000000ff */
[----:B------:R-:W-:-:S02]  /*5180*/  FADD R38, R35, R38 ;  /* 0x0000002623267221 */ /* 0x000fc40000000000 */
[----:B------:R-:W-:Y:S01]  /*5190*/  FADD R39, R34, R39 ;  /* 0x0000002722277221 */ /* 0x000fe20000000000 */
[----:B------:R-:W-:Y:S01]  /*51a0*/  WARPGROUP.ARRIVE ;  /* 0x00000000000079c5 */ /* 0x000fe20000000000 */
[----:B------:R-:W-:Y:S02]  /*51b0*/  FADD R41, R38, R41 ;  /* 0x0000002926297221 */ /* 0x000fe40000000000 */
[----:B------:R-:W-:Y:S02]  /*51c0*/  FADD R40, R39, R40 ;  /* 0x0000002827287221 */ /* 0x000fe40000000000 */
[----:B------:R-:W-:Y:S01]  /*51d0*/  FADD R42, R41, R42 ;  /* 0x0000002a292a7221 */ /* 0x000fe20000000000 */
[----:B------:R-:W-:Y:S01]  /*51e0*/  HGMMA.64x16x16.F32 R88, R24, gdesc[UR4].tnspB, R88, gsb0 ;  /* 0x4020000418587df0 */ /* 0x000fe20008000858 */
[----:B------:R-:W-:Y:S01]  /*51f0*/  R2UR UR6, R22 ;  /* 0x00000000160672ca */ /* 0x000fe200000e0000 */
[----:B------:R-:W-:Y:S01]  /*5200*/  VIADD R22, R14, 0x140 ;  /* 0x000001400e167836 */ /* 0x000fe20000000000 */
[----:B------:R-:W-:-:S02]  /*5210*/  R2UR UR7, R23 ;  /* 0x00000000170772ca */ /* 0x000fc400000e0000 */
[----:B------:R-:W-:Y:S01]  /*5220*/  MOV R23, 0xc0000010 ;  /* 0xc000001000177802 */ /* 0x000fe20000000f00 */
[----:B------:R-:W-:Y:S02]  /*5230*/  WARPGROUP.DEPBAR.LE gsb0, 0x0 ;  /* 0x00008000000079c5 */ /* 0x000fe40000010000 */
[----:B------:R-:W-:-:S06]  /*5240*/  WARPGROUP.ARRIVE ;  /* 0x00000000000079c5 */ /* 0x000fcc0000000000 */
[----:B------:R-:W-:Y:S03]  /*5250*/  HGMMA.64x16x16.F32 R80, R24, gdesc[UR8].tnspB, R80, gsb0 ;  /* 0x4020000818507df0 */ /* 0x000fe60008000850 */
[----:B------:R-:W-:Y:S02]  /*5260*/  WARPGROUP.DEPBAR.LE gsb0, 0x0 ;  /* 0x00008000000079c5 */ /* 0x000fe40000010000 */
[----:B------:R-:W-:-:S06]  /*5270*/  WARPGROUP.ARRIVE ;  /* 0x00000000000079c5 */ /* 0x000fcc0000000000 */
[----:B------:R-:W-:Y:S01]  /*5280*/  HGMMA.64x16x16.F32 R72, R24, gdesc[UR16].tnspB, R72, gsb0 ;  /* 0x4020001018487df0 */ /* 0x000fe20008000848 */
[----:B------:R-:W-:Y:S01]  /*5290*/  R2UR UR18, R22 ;  /* 0x00000000161272ca */ /* 0x000fe200000e0000 */
[----:B------:R-:W-:Y:S01]  /*52a0*/  VIADD R22, R14, 0x240 ;  /* 0x000002400e167836 */ /* 0x000fe20000000000 */
[----:B------:R-:W-:Y:S01]  /*52b0*/  R2UR UR19, R23 ;  /* 0x00000000171372ca */ /* 0x000fe200000e0000 */
[----:B------:R-:W-:Y:S01]  /*52c0*/  IMAD.MOV.U32 R23, RZ, RZ, -0x3ffffff0 ;  /* 0xc0000010ff177424 */ /* 0x000fe200078e00ff */
[----:B------:R-:W-:Y:S02]  /*52d0*/  WARPGROUP.DEPBAR.LE gsb0, 0x0 ;  /* 0x00008000000079c5 */ /* 0x000fe40000010000 */
[----:B------:R-:W-:-:S06]  /*52e0*/  WARPGROUP.ARRIVE ;  /* 0x00000000000079c5 */ /* 0x000fcc0000000000 */
[----:B------:R-:W-:Y:S03]  /*52f0*/  HGMMA.64x16x16.F32 R64, R24, gdesc[UR24].tnspB, R64, gsb0 ;  /* 0x4020001818407df0 */ /* 0x000fe60008000840 */
[----:B------:R-:W-:Y:S02]  /*5300*/  WARPGROUP.DEPBAR.LE gsb0, 0x0 ;  /* 0x00008000000079c5 */ /* 0x000fe40000010000 */
[----:B------:R-:W-:-:S06]  /*5310*/  WARPGROUP.ARRIVE ;  /* 0x00000000000079c5 */ /* 0x000fcc0000000000 */
[----:B------:R-:W-:Y:S01]  /*5320*/  HGMMA.64x16x16.F32 R56, R24, gdesc[UR32].tnspB, R56, gsb0 ;  /* 0x4020002018387df0 */ /* 0x000fe20008000838 */
[----:B------:R-:W-:Y:S02]  /*5330*/  R2UR UR34, R22 ;  /* 0x00000000162272ca */ /* 0x000fe400000e0000 */
[----:B------:R-:W-:Y:S02]  /*5340*/  R2UR UR35, R23 ;  /* 0x00000000172372ca */ /* 0x000fe400000e0000 */
[C---:B------:R-:W-:Y:S02]  /*5350*/  IADD3 R22, R14.reuse, 0x60, RZ ;  /* 0x000000600e167810 */ /* 0x040fe40007ffe0ff */
[----:B------:R-:W-:Y:S01]  /*5360*/  MOV R23, 0xc0000010 ;  /* 0xc000001000177802 */ /* 0x000fe20000000f00 */
[----:B------:R-:W-:Y:S02]  /*5370*/  WARPGROUP.DEPBAR.LE gsb0, 0x0 ;  /* 0x00008000000079c5 */ /* 0x000fe40000010000 */
[----:B------:R-:W-:Y:S01]  /*5380*/  VIADD R24, R14, 0xc0 ;  /* 0x000000c00e187836 */ /* 0x000fe20000000000 */
[----:B------:R-:W-:-:S02]  /*5390*/  MOV R25, 0xc0000010 ;  /* 0xc000001000197802 */ /* 0x000fc40000000f00 */
[----:B------:R-:W-:Y:S02]  /*53a0*/  F2FP.F16.F32.PACK_AB R26, R45, R44 ;  /* 0x0000002c2d1a723e */ /* 0x000fe400000000ff */
[----:B------:R-:W-:Y:S01]  /*53b0*/  R2UR UR10, R24 ;  /* 0x00000000180a72ca */ /* 0x000fe200000e0000 */
[----:B------:R-:W-:Y:S01]  /*53c0*/  VIADD R24, R14, 0x1c0 ;  /* 0x000001c00e187836 */ /* 0x000fe20000000000 */
[----:B------:R-:W-:Y:S02]  /*53d0*/  R2UR UR11, R25 ;  /* 0x00000000190b72ca */ /* 0x000fe400000e0000 */
[----:B------:R-:W-:Y:S02]  /*53e0*/  MOV R25, 0xc0000010 ;  /* 0xc000001000197802 */ /* 0x000fe40000000f00 */
[----:B------:R-:W-:Y:S02]  /*53f0*/  R2UR UR26, R24 ;  /* 0x00000000181a72ca */ /* 0x000fe400000e0000 */
[----:B------:R-:W-:-:S02]  /*5400*/  R2UR UR27, R25 ;  /* 0x00000000191b72ca */ /* 0x000fc400000e0000 */
[----:B------:R-:W-:Y:S01]  /*5410*/  F2FP.F16.F32.PACK_AB R24, R46, R15 ;  /* 0x0000000f2e18723e */ /* 0x000fe200000000ff */
[----:B------:R-:W-:Y:S01]  /*5420*/  FADD R15, R40, R15 ;  /* 0x0000000f280f7221 */ /* 0x000fe20000000000 */
[----:B------:R-:W-:Y:S01]  /*5430*/  F2FP.F16.F32.PACK_AB R25, R100, R43 ;  /* 0x0000002b6419723e */ /* 0x000fe200000000ff */
[----:B------:R-:W-:Y:S01]  /*5440*/  FADD R43, R42, R43 ;  /* 0x0000002b2a2b7221 */ /* 0x000fe20000000000 */
[----:B------:R-:W-:Y:S01]  /*5450*/  F2FP.F16.F32.PACK_AB R27, R47, R102 ;  /* 0x000000662f1b723e */ /* 0x000fe200000000ff */
[----:B------:R-:W-:Y:S02]  /*5460*/  FADD R15, R15, R46 ;  /* 0x0000002e0f0f7221 */ /* 0x000fe40000000000 */
[----:B------:R-:W-:Y:S01]  /*5470*/  FADD R43, R43, R100 ;  /* 0x000000642b2b7221 */ /* 0x000fe20000000000 */
[----:B------:R-:W-:Y:S01]  /*5480*/  WARPGROUP.ARRIVE ;  /* 0x00000000000079c5 */ /* 0x000fe20000000000 */
[----:B------:R-:W-:Y:S02]  /*5490*/  FADD R44, R15, R44 ;  /* 0x0000002c0f2c7221 */ /* 0x000fe40000000000 */
[----:B------:R-:W-:-:S02]  /*54a0*/  FADD R102, R43, R102 ;  /* 0x000000662b667221 */ /* 0x000fc40000000000 */
[----:B------:R-:W-:Y:S01]  /*54b0*/  FADD R45, R44, R45 ;  /* 0x0000002d2c2d7221 */ /* 0x000fe20000000000 */
[----:B------:R-:W-:Y:S01]  /*54c0*/  HGMMA.64x16x16.F32 R88, R24, gdesc[UR4].tnspB, R88, gsb0 ;  /* 0x4020000418587df0 */ /* 0x000fe20008000858 */
[----:B------:R-:W-:Y:S01]  /*54d0*/  R2UR UR6, R22 ;  /* 0x00000000160672ca */ /* 0x000fe200000e0000 */
[----:B------:R-:W-:Y:S01]  /*54e0*/  VIADD R22, R14, 0x160 ;  /* 0x000001600e167836 */ /* 0x000fe20000000000 */
[----:B------:R-:W-:Y:S01]  /*54f0*/  R2UR UR7, R23 ;  /* 0x00000000170772ca */ /* 0x000fe200000e0000 */
[----:B------:R-:W-:Y:S02]  /*5500*/  IMAD.MOV.U32 R23, RZ, RZ, -0x3ffffff0 ;  /* 0xc0000010ff177424 */ /* 0x000fe400078e00ff */
[----:B------:R-:W-:Y:S01]  /*5510*/  FADD R47, R102, R47 ;  /* 0x0000002f662f7221 */ /* 0x000fe20000000000 */
[----:B------:R-:W-:Y:S02]  /*5520*/  WARPGROUP.DEPBAR.LE gsb0, 0x0 ;  /* 0x00008000000079c5 */ /* 0x000fe40000010000 */
[----:B------:R-:W-:-:S06]  /*5530*/  WARPGROUP.ARRIVE ;  /* 0x00000000000079c5 */ /* 0x000fcc0000000000 */
[----:B------:R-:W-:Y:S03]  /*5540*/  HGMMA.64x16x16.F32 R80, R24, gdesc[UR8].tnspB, R80, gsb0 ;  /* 0x4020000818507df0 */ /* 0x000fe60008000850 */
[----:B------:R-:W-:Y:S02]  /*5550*/  WARPGROUP.DEPBAR.LE gsb0, 0x0 ;  /* 0x00008000000079c5 */ /* 0x000fe40000010000 */
[----:B------:R-:W-:-:S06]  /*5560*/  WARPGROUP.ARRIVE ;  /* 0x00000000000079c5 */ /* 0x000fcc0000000000 */
[----:B------:R-:W-:Y:S01]  /*5570*/  HGMMA.64x16x16.F32 R72, R24, gdesc[UR16].tnspB, R72, gsb0 ;  /* 0x4020001018487df0 */ /* 0x000fe20008000848 */
[----:B------:R-:W-:Y:S02]  /*5580*/  R2UR UR18, R22 ;  /* 0x00000000161272ca */ /* 0x000fe400000e0000 */
[----:B------:R-:W-:Y:S01]  /*5590*/  R2UR UR19, R23 ;  /* 0x00000000171372ca */ /* 0x000fe200000e0000 */
[----:B------:R-:W-:Y:S02]  /*55a0*/  WARPGROUP.DEPBAR.LE gsb0, 0x0 ;  /* 0x00008000000079c5 */ /* 0x000fe40000010000 */
[----:B------:R-:W-:-:S06]  /*55b0*/  WARPGROUP.ARRIVE ;  /* 0x00000000000079c5 */ /* 0x000fcc0000000000 */
[----:B------:R-:W-:Y:S03]  /*55c0*/  HGMMA.64x16x16.F32 R64, R24, gdesc[UR24].tnspB, R64, gsb0 ;  /* 0x4020001818407df0 */ /* 0x000fe60008000840 */
[----:B------:R-:W-:Y:S02]  /*55d0*/  WARPGROUP.DEPBAR.LE gsb0, 0x0 ;  /* 0x00008000000079c5 */ /* 0x000fe40000010000 */
[----:B------:R-:W-:-:S06]  /*55e0*/  WARPGROUP.ARRIVE ;  /* 0x00000000000079c5 */ /* 0x000fcc0000000000 */
[----:B------:R-:W-:Y:S03]  /*55f0*/  HGMMA.64x16x16.F32 R56, R24, gdesc[UR32].tnspB, R56, gsb0 ;  /* 0x4020002018387df0 */ /* 0x000fe60008000838 */
[----:B------:R-:W-:Y:S02]  /*5600*/  WARPGROUP.DEPBAR.LE gsb0, 0x0 ;  /* 0x00008000000079c5 */ /* 0x000fe40000010000 */
[----:B------:R-:W-:Y:S01]  /*5610*/  IMAD.MOV.U32 R25, RZ, RZ, -0x3ffffff0 ;  /* 0xc0000010ff197424 */ /* 0x000fe200078e00ff */
[C---:B------:R-:W-:Y:S01]  /*5620*/  IADD3 R26, R14.reuse, 0x1e0, RZ ;  /* 0x000001e00e1a7810 */ /* 0x040fe20007ffe0ff */
[----:B------:R-:W-:Y:S01]  /*5630*/  VIADD R24, R14, 0xe0 ;  /* 0x000000e00e187836 */ /* 0x000fe20000000000 */
[----:B------:R-:W-:Y:S02]  /*5640*/  MOV R27, 0xc0000010 ;  /* 0xc0000010001b7802 */ /* 0x000fe40000000f00 */
[----:B------:R-:W-:Y:S01]  /*5650*/  R2UR UR11, R25 ;  /* 0x00000000190b72ca */ /* 0x000fe200000e0000 */
[----:B------:R-:W-:Y:S01]  /*5660*/  IMAD.MOV.U32 R25, RZ, RZ, -0x3ffffff0 ;  /* 0xc0000010ff197424 */ /* 0x000fe200078e00ff */
[----:B------:R-:W-:-:S02]  /*5670*/  R2UR UR10, R24 ;  /* 0x00000000180a72ca */ /* 0x000fc400000e0000 */
[----:B------:R-:W-:Y:S02]  /*5680*/  IADD3 R24, R14, 0x260, RZ ;  /* 0x000002600e187810 */ /* 0x000fe40007ffe0ff */
        /* <DEDUP_REMOVED lines=17> */
[----:B------:R-:W-:Y:S03]  /*57a0*/  HGMMA.64x16x16.F32 R88, R24, gdesc[UR4].tnspB, R88, gsb0 ;  /* 0x4020000418587df0 */ /* 0x000fe60008000858 */
[----:B------:R-:W-:-:S02]  /*57b0*/  WARPGROUP.DEPBAR.LE gsb0, 0x0 ;  /* 0x00008000000079c5 */ /* 0x000fc40000010000 */
[----:B------:R-:W-:-:S06]  /*57c0*/  WARPGROUP.ARRIVE ;  /* 0x00000000000079c5 */ /* 0x000fcc0000000000 */
[----:B------:R-:W-:Y:S03]  /*57d0*/  HGMMA.64x16x16.F32 R80, R24, gdesc[UR8].tnspB, R80, gsb0 ;  /* 0x4020000818507df0 */ /* 0x000fe60008000850 */
        /* <DEDUP_REMOVED lines=10> */
[----:B------:R-:W-:-:S05]  /*5880*/  SEL R25, R13, RZ, P2 ;  /* 0x000000ff0d197207 */ /* 0x000fca0001000000 */
[----:B------:R-:W-:-:S05]  /*5890*/  IMAD R13, R25, 0x8, R18 ;  /* 0x00000008190d7824 */ /* 0x000fca00078e0212 */
[----:B------:R-:W-:-:S04]  /*58a0*/  PRMT R13, RZ, 0x654, R13 ;  /* 0x00000654ff0d7816 */ /* 0x000fc8000000000d */
[----:B------:R1:W-:Y:S01]  /*58b0*/  SYNCS.ARRIVE.TRANS64.RED.A1T0 RZ, [R13+URZ], RZ ;  /* 0x000000ff0dff79a7 */ /* 0x0003e2000810043f */
[----:B------:R-:W-:Y:S05]  /*58c0*/  @P1 BRA `(.L_x_32) ;  /* 0x0000000400001947 */ /* 0x000fea0003800000 */
[----:B------:R-:W-:Y:S01]  /*58d0*/  ISETP.LT.OR P1, PT, R10, 0x1, !P0 ;  /* 0x000000010a00780c */ /* 0x000fe20004721670 */
[----:B------:R-:W-:-:S12]  /*58e0*/  BSSY B0, `(.L_x_33) ;  /* 0x000003d000007945 */ /* 0x000fd80003800000 */
[----:B------:R-:W-:Y:S05]  /*58f0*/  @P1 BRA `(.L_x_34) ;  /* 0x0000000000ec1947 */ /* 0x000fea0003800000 */
[----:B-1----:R-:W-:Y:S02]  /*5900*/  LEA R13, R9, R2, 0x3 ;  /* 0x00000002090d7211 */ /* 0x002fe400078e18ff */
[----:B------:R-:W-:Y:S02]  /*5910*/  SHF.L.U32 R14, R8, 0x1f, RZ ;  /* 0x0000001f080e7819 */ /* 0x000fe400000006ff */
[----:B------:R-:W-:Y:S02]  /*5920*/  ISETP.NE.AND P2, PT, R16, RZ, PT ;  /* 0x000000ff1000720c */ /* 0x000fe40003f45270 */
[----:B------:R-:W1:Y:S02]  /*5930*/  SYNCS.PHASECHK.TRANS64.TRYWAIT P1, [R13+URZ+0xc820], R14 ;  /* 0x00c8200e0d0075a7 */ /* 0x000e64000802017f */
[----:B-1----:R-:W-:Y:S09]  /*5940*/  @!P1 BRA `(.L_x_35) ;  /* 0x0000001c00ec9947 */ /* 0x002ff20003800000 */
.L_x_76:
[----:B------:R-:W-:Y:S05]  /*5950*/  @P2 BRA `(.L_x_36) ;  /* 0x0000000000142947 */ /* 0x000fea0003800000 */
[----:B------:R-:W-:Y:S01]  /*5960*/  ISETP.NE.AND P1, PT, R17, RZ, PT ;  /* 0x000000ff1100720c */ /* 0x000fe20003f25270 */
[----:B-1----:R-:W-:-:S04]  /*5970*/  IMAD.MOV.U32 R14, RZ, RZ, 0x2800 ;  /* 0x00002800ff0e7424 */ /* 0x002fc800078e00ff */
[----:B------:R2:W-:Y:S08]  /*5980*/  SYNCS.ARRIVE.TRANS64 RZ, [R13+URZ+0xc800], R14 ;  /* 0x00c8000e0dff79a7 */ /* 0x0005f0000800003f */
[----:B------:R-:W-:Y:S05]  /*5990*/  @!P1 BRA `(.L_x_36) ;  /* 0x0000000000049947 */ /* 0x000fea0003800000 */
[----:B------:R-:W-:Y:S01]  /*59a0*/  BPT.TRAP 0x1 ;  /* 0x000000040000795c */ /* 0x000fe20000300000 */
.L_x_36:
[----:B-12---:R-:W-:Y:S01]  /*59b0*/  IMAD R14, R9, 0x2800, R2 ;  /* 0x00002800090e7824 */ /* 0x006fe200078e0202 */
[----:B------:R-:W-:Y:S01]  /*59c0*/  R2UR UR49, R13 ;  /* 0x000000000d3172ca */ /* 0x000fe200000e0000 */
[----:B------:R-:W-:Y:S01]  /*59d0*/  UIADD3 UR6, UP0, UR30, 0x2f0, URZ ;  /* 0x000002f01e067890 */ /* 0x000fe2000ff1e03f */
[----:B------:R-:W-:Y:S01]  /*59e0*/  R2UR UR51, R3 ;  /* 0x00000000033372ca */ /* 0x000fe200000e0000 */
[----:B------:R-:W-:Y:S01]  /*59f0*/  UMOV UR38, 0x0 ;  /* 0x0000000000267882 */ /* 0x000fe20000000000 */
[----:B------:R-:W-:Y:S01]  /*5a00*/  R2UR UR8, R14 ;  /* 0x000000000e0872ca */ /* 0x000fe200000e0000 */
[----:B------:R-:W-:Y:S01]  /*5a10*/  UIADD3.X UR7, URZ, UR31, URZ, UP0, !UPT ;  /* 0x0000001f3f077290 */ /* 0x000fe200087fe43f */
[----:B------:R-:W-:Y:S01]  /*5a20*/  IADD3 R9, R9, 0x1, RZ ;  /* 0x0000000109097810 */ /* 0x000fe20007ffe0ff */
        /* <DEDUP_REMOVED lines=8> */
[----:B------:R-:W-:Y:S01]  /*5ab0*/  USHF.L.U32 UR51, UR51, 0x6, URZ ;  /* 0x0000000633337899 */ /* 0x000fe2000800063f */
[----:B------:R-:W-:Y:S01]  /*5ac0*/  VIADD R3, R3, 0x1 ;  /* 0x0000000103037836 */ /* 0x000fe20000000000 */
[----:B------:R-:W-:Y:S01]  /*5ad0*/  UIADD3 UR48, UR8, 0x2800, URZ ;  /* 0x0000280008307890 */ /* 0x000fe2000fffe03f */
[----:B------:R-:W-:Y:S01]  /*5ae0*/  SEL R13, RZ, 0x1, P1 ;  /* 0x00000001ff0d7807 */ /* 0x000fe20000800000 */
        /* <DEDUP_REMOVED lines=28> */
.L_x_34:
[----:B------:R-:W-:Y:S05]  /*5cb0*/  BSYNC B0 ;  /* 0x0000000000007941 */ /* 0x000fea0003800000 */
.L_x_33:
[----:B------:R-:W-:-:S07]  /*5cc0*/  IADD3 R10, R10, -0x1, RZ ;  /* 0xffffffff0a0a7810 */ /* 0x000fce0007ffe0ff */
.L_x_32:
[----:B------:R-:W-:Y:S01]  /*5cd0*/  ISETP.GT.AND P3, PT, R19, 0x2, PT ;  /* 0x000000021300780c */ /* 0x000fe20003f64270 */
[----:B------:R-:W-:Y:S01]  /*5ce0*/  VIADD R21, R21, 0x1 ;  /* 0x0000000115157836 */ /* 0x000fe20000000000 */
[----:B-1----:R-:W-:Y:S01]  /*5cf0*/  IADD3 R13, R25, 0x1, RZ ;  /* 0x00000001190d7810 */ /* 0x002fe20007ffe0ff */
[----:B------:R-:W-:Y:S01]  /*5d00*/  VIADD R19, R19, 0xffffffff ;  /* 0xffffffff13137836 */ /* 0x000fe20000000000 */
[----:B------:R-:W-:Y:S02]  /*5d10*/  MOV R97, R11 ;  /* 0x0000000b00617202 */ /* 0x000fe40000000f00 */
[----:B------:R-:W-:Y:S02]  /*5d20*/  ISETP.NE.AND P1, PT, R21, 0x4, PT ;  /* 0x000000041500780c */ /* 0x000fe40003f25270 */
[----:B------:R-:W-:Y:S02]  /*5d30*/  ISETP.NE.AND P2, PT, R13, 0x4, PT ;  /* 0x000000040d00780c */ /* 0x000fe40003f45270 */
[----:B------:R-:W-:-:S02]  /*5d40*/  SEL R15, RZ, 0x1, P1 ;  /* 0x00000001ff0f7807 */ /* 0x000fc40000800000 */
[----:B------:R-:W-:Y:S02]  /*5d50*/  SEL R21, R21, RZ, P1 ;  /* 0x000000ff15157207 */ /* 0x000fe40000800000 */
[----:B------:R-:W-:Y:S01]  /*5d60*/  LOP3.LUT R20, R20, R15, RZ, 0x3c, !PT ;  /* 0x0000000f14147212 */ /* 0x000fe200078e3cff */
[----:B------:R-:W-:Y:S01]  /*5d70*/  IMAD.MOV.U32 R15, RZ, RZ, R12 ;  /* 0x000000ffff0f7224 */ /* 0x000fe200078e000c */
[----:B------:R-:W-:Y:S01]  /*5d80*/  SEL R13, R13, RZ, P2 ;  /* 0x000000ff0d0d7207 */ /* 0x000fe20001000000 */
[----:B------:R-:W-:Y:S06]  /*5d90*/  @P3 BRA `(.L_x_37) ;  /* 0xffffffd400c83947 */ /* 0x000fec000383ffff */
.L_x_24:
[----:B------:R-:W-:Y:S05]  /*5da0*/  WARPSYNC.ALL ;  /* 0x0000000000007948 */ /* 0x000fea0003800000 */
[----:B------:R-:W2:Y:S01]  /*5db0*/  SHFL.BFLY PT, R0, R23, 0x1, 0x1f ;  /* 0x0c201f0017007f89 */ /* 0x000ea200000e0000 */
[----:B------:R-:W-:Y:S01]  /*5dc0*/  BSSY B0, `(.L_x_38) ;  /* 0x0000023000007945 */ /* 0x000fe20003800000 */
[----:B------:R-:W-:Y:S01]  /*5dd0*/  MOV R8, 0x7f800000 ;  /* 0x7f80000000087802 */ /* 0x000fe20000000f00 */
[----:B------:R-:W-:Y:S01]  /*5de0*/  IMAD.MOV.U32 R13, RZ, RZ, 0x3f800000 ;  /* 0x3f800000ff0d7424 */ /* 0x000fe200078e00ff */
[----:B------:R-:W1:Y:S01]  /*5df0*/  SHFL.BFLY PT, R3, R96, 0x1, 0x1f ;  /* 0x0c201f0060037f89 */ /* 0x000e6200000e0000 */
[----:B------:R-:W-:Y:S01]  /*5e00*/  MOV R14, 0x3f800000 ;  /* 0x3f800000000e7802 */ /* 0x000fe20000000f00 */
[----:B--2---:R-:W-:Y:S01]  /*5e10*/  FADD R0, R0, R23 ;  /* 0x0000001700007221 */ /* 0x004fe20000000000 */
[----:B-1----:R-:W-:-:S04]  /*5e20*/  FADD R21, R3, R96 ;  /* 0x0000006003157221 */ /* 0x002fc80000000000 */
[----:B------:R-:W1:Y:S04]  /*5e30*/  SHFL.BFLY PT, R9, R0, 0x2, 0x1f ;  /* 0x0c401f0000097f89 */ /* 0x000e6800000e0000 */
[----:B------:R-:W2:Y:S01]  /*5e40*/  SHFL.BFLY PT, R22, R21, 0x2, 0x1f ;  /* 0x0c401f0015167f89 */ /* 0x000ea200000e0000 */
[C---:B-1----:R-:W-:Y:S01]  /*5e50*/  FSETP.NE.AND P0, PT, R0.reuse, -R9, PT ;  /* 0x800000090000720b */ /* 0x042fe20003f05000 */
[----:B------:R-:W-:Y:S01]  /*5e60*/  FADD R3, R0, R9 ;  /* 0x0000000900037221 */ /* 0x000fe20000000000 */
[----:B------:R-:W-:Y:S02]  /*5e70*/  IMAD.MOV.U32 R9, RZ, RZ, 0x7f800000 ;  /* 0x7f800000ff097424 */ /* 0x000fe400078e00ff */
[----:B--2---:R-:W-:-:S09]  /*5e80*/  FADD R10, R21, R22 ;  /* 0x00000016150a7221 */ /* 0x004fd20000000000 */
[----:B------:R-:W-:Y:S05]  /*5e90*/  @!P0 BRA `(.L_x_39) ;  /* 0x0000000000548947 */ /* 0x000fea0003800000 */
[----:B------:R-:W-:Y:S01]  /*5ea0*/  IADD3 R0, R3, 0x1800000, RZ ;  /* 0x0180000003007810 */ /* 0x000fe20007ffe0ff */
[----:B------:R-:W-:Y:S03]  /*5eb0*/  BSSY B1, `(.L_x_40) ;  /* 0x000000c000017945 */ /* 0x000fe60003800000 */
[----:B------:R-:W-:-:S04]  /*5ec0*/  LOP3.LUT R0, R0, 0x7f800000, RZ, 0xc0, !PT ;  /* 0x7f80000000007812 */ /* 0x000fc800078ec0ff */
[----:B------:R-:W-:-:S13]  /*5ed0*/  ISETP.GT.U32.AND P0, PT, R0, 0x1ffffff, PT ;  /* 0x01ffffff0000780c */ /* 0x000fda0003f04070 */
[----:B------:R-:W-:Y:S05]  /*5ee0*/  @P0 BRA `(.L_x_41) ;  /* 0x0000000000100947 */ /* 0x000fea0003800000 */
[----:B------:R-:W-:-:S07]  /*5ef0*/  MOV R20, 0x5f10 ;  /* 0x00005f1000147802 */ /* 0x000fce0000000f00 */
[----:B------:R-:W-:Y:S05]  /*5f00*/  CALL.REL.NOINC `($__internal_0_$__cuda_sm20_rcp_rn_f32_slowpath) ;  /* 0x0000001800907944 */ /* 0x000fea0003c00000 */
[----:B------:R-:W-:Y:S01]  /*5f10*/  IMAD.MOV.U32 R14, RZ, RZ, R0 ;  /* 0x000000ffff0e7224 */ /* 0x000fe200078e0000 */
[----:B------:R-:W-:Y:S06]  /*5f20*/  BRA `(.L_x_42) ;  /* 0x0000000000107947 */ /* 0x000fec0003800000 */
.L_x_41:
[----:B------:R-:W1:Y:S02]  /*5f30*/  MUFU.RCP R14, R3 ;  /* 0x00000003000e7308 */ /* 0x000e640000001000 */
[----:B-1----:R-:W-:-:S04]  /*5f40*/  FFMA R0, R3, R14, -1 ;  /* 0xbf80000003007423 */ /* 0x002fc8000000000e */
[----:B------:R-:W-:-:S04]  /*5f50*/  FADD.FTZ R9, -R0, -RZ ;  /* 0x800000ff00097221 */ /* 0x000fc80000010100 */
[----:B------:R-:W-:-:S07]  /*5f60*/  FFMA R14, R14, R9, R14 ;  /* 0x000000090e0e7223 */ /* 0x000fce000000000e */
.L_x_42:
[----:B------:R-:W-:Y:S05]  /*5f70*/  BSYNC B1 ;  /* 0x0000000000017941 */ /* 0x000fea0003800000 */
.L_x_40:
[----:B------:R-:W-:Y:S01]  /*5f80*/  FSETP.GEU.AND P0, PT, |R3|, 1.175494350822287508e-38, PT ;  /* 0x008000000300780b */ /* 0x000fe20003f0e200 */
[----:B------:R-:W-:-:S12]  /*5f90*/  ULDC UR6, c[0x0][0x600] ;  /* 0x0001800000067ab9 */ /* 0x000fd80000000800 */
[----:B------:R-:W-:-:S04]  /*5fa0*/  @!P0 FMUL R3, R3, 16777216 ;  /* 0x4b80000003038820 */ /* 0x000fc80000400000 */
[----:B------:R-:W1:Y:S02]  /*5fb0*/  MUFU.LG2 R0, R3 ;  /* 0x0000000300007308 */ /* 0x000e640000000c00 */
[----:B-1----:R-:W-:-:S04]  /*5fc0*/  @!P0 FADD R0, R0, -24 ;  /* 0xc1c0000000008421 */ /* 0x002fc80000000000 */
[----:B------:R-:W-:-:S04]  /*5fd0*/  FMUL R0, R0, 0.69314718246459960938 ;  /* 0x3f31721800007820 */ /* 0x000fc80000400000 */
[----:B------:R-:W-:-:S07]  /*5fe0*/  FFMA R9, R11, UR6, R0 ;  /* 0x000000060b097c23 */ /* 0x000fce0008000000 */
.L_x_39:
[----:B------:R-:W-:Y:S05]  /*5ff0*/  BSYNC B0 ;  /* 0x0000000000007941 */ /* 0x000fea0003800000 */
.L_x_38:
[----:B------:R-:W-:Y:S01]  /*6000*/  FSETP.NE.AND P0, PT, R21, -R22, PT ;  /* 0x800000161500720b */ /* 0x000fe20003f05000 */
[----:B------:R-:W-:Y:S01]  /*6010*/  ULDC UR4, c[0x0][0x608] ;  /* 0x0001820000047ab9 */ /* 0x000fe20000000800 */
[----:B------:R-:W-:Y:S01]  /*6020*/  BSSY B0, `(.L_x_43) ;  /* 0x000002d000007945 */ /* 0x000fe20003800000 */
[----:B------:R-:W-:-:S04]  /*6030*/  FMUL R14, R14, UR4 ;  /* 0x000000040e0e7c20 */ /* 0x000fc80008400000 */
[-C--:B------:R-:W-:Y:S01]  /*6040*/  FMUL R88, R88, R14.reuse ;  /* 0x0000000e58587220 */ /* 0x080fe20000400000 */
        /* <DEDUP_REMOVED lines=18> */
[----:B------:R-:W-:Y:S01]  /*6170*/  FMUL R61, R61, R14 ;  /* 0x0000000e3d3d7220 */ /* 0x000fe20000400000 */
[----:B------:R-:W-:Y:S06]  /*6180*/  @!P0 BRA `(.L_x_44) ;  /* 0x0000000000588947 */ /* 0x000fec0003800000 */
[----:B------:R-:W-:Y:S01]  /*6190*/  IADD3 R0, R10, 0x1800000, RZ ;  /* 0x018000000a007810 */ /* 0x000fe20007ffe0ff */
[----:B------:R-:W-:Y:S03]  /*61a0*/  BSSY B1, `(.L_x_45) ;  /* 0x000000d000017945 */ /* 0x000fe60003800000 */
[----:B------:R-:W-:-:S04]  /*61b0*/  LOP3.LUT R0, R0, 0x7f800000, RZ, 0xc0, !PT ;  /* 0x7f80000000007812 */ /* 0x000fc800078ec0ff */
[----:B------:R-:W-:-:S13]  /*61c0*/  ISETP.GT.U32.AND P0, PT, R0, 0x1ffffff, PT ;  /* 0x01ffffff0000780c */ /* 0x000fda0003f04070 */
[----:B------:R-:W-:Y:S05]  /*61d0*/  @P0 BRA `(.L_x_46) ;  /* 0x0000000000140947 */ /* 0x000fea0003800000 */
[----:B------:R-:W-:Y:S01]  /*61e0*/  IMAD.MOV.U32 R3, RZ, RZ, R10 ;  /* 0x000000ffff037224 */ /* 0x000fe200078e000a */
[----:B------:R-:W-:-:S07]  /*61f0*/  MOV R20, 0x6210 ;  /* 0x0000621000147802 */ /* 0x000fce0000000f00 */
[----:B------:R-:W-:Y:S05]  /*6200*/  CALL.REL.NOINC `($__internal_0_$__cuda_sm20_rcp_rn_f32_slowpath) ;  /* 0x0000001400d07944 */ /* 0x000fea0003c00000 */
[----:B------:R-:W-:Y:S01]  /*6210*/  MOV R13, R0 ;  /* 0x00000000000d7202 */ /* 0x000fe20000000f00 */
[----:B------:R-:W-:Y:S06]  /*6220*/  BRA `(.L_x_47) ;  /* 0x0000000000107947 */ /* 0x000fec0003800000 */
.L_x_46:
[----:B------:R-:W1:Y:S02]  /*6230*/  MUFU.RCP R13, R10 ;  /* 0x0000000a000d7308 */ /* 0x000e640000001000 */
[----:B-1----:R-:W-:-:S04]  /*6240*/  FFMA R0, R10, R13, -1 ;  /* 0xbf8000000a007423 */ /* 0x002fc8000000000d */
[----:B------:R-:W-:-:S04]  /*6250*/  FADD.FTZ R0, -R0, -RZ ;  /* 0x800000ff00007221 */ /* 0x000fc80000010100 */
[----:B------:R-:W-:-:S07]  /*6260*/  FFMA R13, R13, R0, R13 ;  /* 0x000000000d0d7223 */ /* 0x000fce000000000d */
.L_x_47:
[----:B------:R-:W-:Y:S05]  /*6270*/  BSYNC B1 ;  /* 0x0000000000017941 */ /* 0x000fea0003800000 */
.L_x_45:
[----:B------:R-:W-:Y:S01]  /*6280*/  FSETP.GEU.AND P0, PT, |R10|, 1.175494350822287508e-38, PT ;  /* 0x008000000a00780b */ /* 0x000fe20003f0e200 */
[----:B------:R-:W-:-:S12]  /*6290*/  ULDC UR4, c[0x0][0x600] ;  /* 0x0001800000047ab9 */ /* 0x000fd80000000800 */
[----:B------:R-:W-:-:S04]  /*62a0*/  @!P0 FMUL R10, R10, 16777216 ;  /* 0x4b8000000a0a8820 */ /* 0x000fc80000400000 */
[----:B------:R-:W1:Y:S02]  /*62b0*/  MUFU.LG2 R0, R10 ;  /* 0x0000000a00007308 */ /* 0x000e640000000c00 */
[----:B-1----:R-:W-:-:S04]  /*62c0*/  @!P0 FADD R0, R0, -24 ;  /* 0xc1c0000000008421 */ /* 0x002fc80000000000 */
[----:B------:R-:W-:-:S04]  /*62d0*/  FMUL R3, R0, 0.69314718246459960938 ;  /* 0x3f31721800037820 */ /* 0x000fc80000400000 */
[----:B------:R-:W-:-:S07]  /*62e0*/  FFMA R8, R12, UR4, R3 ;  /* 0x000000040c087c23 */ /* 0x000fce0008000003 */
.L_x_44:
[----:B------:R-:W-:Y:S05]  /*62f0*/  BSYNC B0 ;  /* 0x0000000000007941 */ /* 0x000fea0003800000 */
.L_x_43:
[----:B------:R-:W1:Y:S01]  /*6300*/  S2R R0, SR_TID.X ;  /* 0x0000000000007919 */ /* 0x000e620000002100 */
[----:B------:R-:W-:Y:S01]  /*6310*/  ULDC UR4, c[0x0][0x608] ;  /* 0x0001820000047ab9 */ /* 0x000fe20000000800 */
[----:B------:R-:W-:Y:S01]  /*6320*/  ULDC.64 UR6, c[0x0][0x208] ;  /* 0x0000820000067ab9 */ /* 0x000fe20000000a00 */
[----:B------:R-:W-:Y:S01]  /*6330*/  FMUL R13, R13, UR4 ;  /* 0x000000040d0d7c20 */ /* 0x000fe20008400000 */
[----:B------:R-:W-:Y:S01]  /*6340*/  BSSY B0, `(.L_x_48) ;  /* 0x000001f000007945 */ /* 0x000fe20003800000 */
[----:B------:R-:W-:Y:S02]  /*6350*/  SHF.R.U32.HI R17, RZ, 0x5, R16 ;  /* 0x00000005ff117819 */ /* 0x000fe40000011610 */
        /* <DEDUP_REMOVED lines=8> */
[----:B-1----:R-:W-:-:S13]  /*63e0*/  LOP3.LUT P0, R18, R0, 0x3, RZ, 0xc0, !PT ;  /* 0x0000000300127812 */ /* 0x002fda000780c0ff */
[----:B------:R-:W-:Y:S05]  /*63f0*/  @P0 BRA `(.L_x_49) ;  /* 0x00000000004c0947 */ /* 0x000fea0003800000 */
[----:B------:R-:W-:Y:S01]  /*6400*/  SHF.R.U32.HI R0, RZ, 0x2, R0 ;  /* 0x00000002ff007819 */ /* 0x000fe20000011600 */
[----:B------:R-:W-:Y:S01]  /*6410*/  IMAD.SHL.U32 R3, R17, 0x10, RZ ;  /* 0x0000001011037824 */ /* 0x000fe200078e00ff */
[----:B------:R-:W-:Y:S02]  /*6420*/  ULDC.64 UR4, c[0x0][0x688] ;  /* 0x0001a20000047ab9 */ /* 0x000fe40000000a00 */
[----:B------:R-:W-:Y:S01]  /*6430*/  LOP3.LUT R0, R0, 0x7, RZ, 0xc0, !PT ;  /* 0x0000000700007812 */ /* 0x000fe200078ec0ff */
[----:B------:R-:W-:-:S03]  /*6440*/  UIMAD UR4, UR52, UR4, UR43 ;  /* 0x00000004340472a4 */ /* 0x000fc6000f8e022b */
[----:B------:R-:W-:Y:S01]  /*6450*/  LOP3.LUT R0, R3, 0xfffffff0, R0, 0xe2, !PT ;  /* 0xfffffff003007812 */ /* 0x000fe200078ee200 */
[----:B------:R-:W-:-:S03]  /*6460*/  UIMAD UR4, UR53, UR5, UR4 ;  /* 0x00000005350472a4 */ /* 0x000fc6000f8e0204 */
[C---:B------:R-:W-:Y:S01]  /*6470*/  IADD3 R3, R0.reuse, UR43, RZ ;  /* 0x0000002b00037c10 */ /* 0x040fe2000fffe0ff */
[----:B------:R-:W-:Y:S02]  /*6480*/  ULDC UR5, c[0x0][0x288] ;  /* 0x0000a20000057ab9 */ /* 0x000fe40000000800 */
[----:B------:R-:W-:Y:S02]  /*6490*/  IADD3 R0, P2, R0, UR4, RZ ;  /* 0x0000000400007c10 */ /* 0x000fe4000ff5e0ff */
[C---:B------:R-:W-:Y:S01]  /*64a0*/  VIADD R4, R3.reuse, 0x8 ;  /* 0x0000000803047836 */ /* 0x040fe20000000000 */
[----:B------:R-:W-:Y:S02]  /*64b0*/  ISETP.GE.U32.AND P0, PT, R3, UR5, PT ;  /* 0x0000000503007c0c */ /* 0x000fe4000bf06070 */
[----:B------:R-:W-:Y:S02]  /*64c0*/  IADD3.X R3, RZ, RZ, RZ, P2, !PT ;  /* 0x000000ffff037210 */ /* 0x000fe400017fe4ff */
[----:B------:R-:W-:Y:S01]  /*64d0*/  ISETP.GE.U32.AND P1, PT, R4, UR5, PT ;  /* 0x0000000504007c0c */ /* 0x000fe2000bf26070 */
[----:B------:R-:W-:-:S02]  /*64e0*/  ULDC.64 UR4, c[0x0][0x680] ;  /* 0x0001a00000047ab9 */ /* 0x000fc40000000a00 */
[----:B------:R-:W-:-:S04]  /*64f0*/  LEA R4, P2, R0, UR4, 0x2 ;  /* 0x0000000400047c11 */ /* 0x000fc8000f8410ff */
[----:B------:R-:W-:-:S05]  /*6500*/  LEA.HI.X R5, R0, UR5, R3, 0x2, P2 ;  /* 0x0000000500057c11 */ /* 0x000fca00090f1403 */
[----:B------:R1:W-:Y:S04]  /*6510*/  @!P0 STG.E desc[UR6][R4.64], R9 ;  /* 0x0000000904008986 */ /* 0x0003e8000c101906 */
[----:B------:R1:W-:Y:S02]  /*6520*/  @!P1 STG.E desc[UR6][R4.64+0x20], R8 ;  /* 0x0000200804009986 */ /* 0x0003e4000c101906 */
.L_x_49:
[----:B------:R-:W-:Y:S05]  /*6530*/  BSYNC B0 ;  /* 0x0000000000007941 */ /* 0x000fea0003800000 */
.L_x_48:
[----:B------:R-:W-:Y:S01]  /*6540*/  ULDC.64 UR4, c[0x0][0x730] ;  /* 0x0001cc0000047ab9 */ /* 0x000fe20000000a00 */
[-C--:B------:R-:W-:Y:S01]  /*6550*/  FMUL R74, R74, R13.reuse ;  /* 0x0000000d4a4a7220 */ /* 0x080fe20000400000 */
[----:B------:R-:W-:Y:S01]  /*6560*/  ISETP.NE.U32.AND P0, PT, RZ, UR4, PT ;  /* 0x00000004ff007c0c */ /* 0x000fe2000bf05070 */
[-C--:B------:R-:W-:Y:S01]  /*6570*/  FMUL R30, R75, R13.reuse ;  /* 0x0000000d4b1e7220 */ /* 0x080fe20000400000 */
[-C--:B------:R-:W-:Y:S01]  /*6580*/  FMUL R78, R78, R13.reuse ;  /* 0x0000000d4e4e7220 */ /* 0x080fe20000400000 */
[-C--:B------:R-:W-:Y:S01]  /*6590*/  FMUL R32, R79, R13.reuse ;  /* 0x0000000d4f207220 */ /* 0x080fe20000400000 */
[----:B------:R-:W-:Y:S01]  /*65a0*/  ISETP.NE.AND.EX P0, PT, RZ, UR5, PT, P0 ;  /* 0x00000005ff007c0c */ /* 0x000fe2000bf05300 */
[-C--:B------:R-:W-:Y:S01]  /*65b0*/  FMUL R66, R66, R13.reuse ;  /* 0x0000000d42427220 */ /* 0x080fe20000400000 */
[-C--:B------:R-:W-:Y:S01]  /*65c0*/  FMUL R34, R67, R13.reuse ;  /* 0x0000000d43227220 */ /* 0x080fe20000400000 */
[-C--:B------:R-:W-:Y:S01]  /*65d0*/  FMUL R70, R70, R13.reuse ;  /* 0x0000000d46467220 */ /* 0x080fe20000400000 */
[-C--:B------:R-:W-:Y:S01]  /*65e0*/  FMUL R36, R71, R13.reuse ;  /* 0x0000000d47247220 */ /* 0x080fe20000400000 */
[-C--:B------:R-:W-:Y:S01]  /*65f0*/  FMUL R58, R58, R13.reuse ;  /* 0x0000000d3a3a7220 */ /* 0x080fe20000400000 */
[-C--:B------:R-:W-:Y:S01]  /*6600*/  FMUL R38, R59, R13.reuse ;  /* 0x0000000d3b267220 */ /* 0x080fe20000400000 */
[-C--:B------:R-:W-:Y:S01]  /*6610*/  FMUL R62, R62, R13.reuse ;  /* 0x0000000d3e3e7220 */ /* 0x080fe20000400000 */
[----:B------:R-:W-:-:S05]  /*6620*/  FMUL R40, R63, R13 ;  /* 0x0000000d3f287220 */ /* 0x000fca0000400000 */
[----:B------:R-:W-:Y:S05]  /*6630*/  @P0 BRA `(.L_x_50) ;  /* 0x0000000000200947 */ /* 0x000fea0003800000 */
[----:B------:R-:W-:Y:S02]  /*6640*/  ULDC.64 UR4, c[0x0][0x728] ;  /* 0x0001ca0000047ab9 */ /* 0x000fe40000000a00 */
[----:B------:R-:W-:-:S04]  /*6650*/  ISETP.NE.U32.AND P0, PT, RZ, UR4, PT ;  /* 0x00000004ff007c0c */ /* 0x000fc8000bf05070 */
[----:B------:R-:W-:-:S13]  /*6660*/  ISETP.NE.AND.EX P0, PT, RZ, UR5, PT, P0 ;  /* 0x00000005ff007c0c */ /* 0x000fda000bf05300 */
[----:B------:R-:W-:Y:S05]  /*6670*/  @!P0 BRA `(.L_x_51) ;  /* 0x00000000000c8947 */ /* 0x000fea0003800000 */
[----:B-1----:R-:W1:Y:S02]  /*6680*/  LDC.64 R4, c[0x0][0x728] ;  /* 0x0001ca00ff047b82 */ /* 0x002e640000000a00 */
[----:B-1----:R2:W5:Y:S01]  /*6690*/  LDG.E R4, desc[UR6][R4.64] ;  /* 0x0000000604047981 */ /* 0x002562000c1e1900 */
[----:B------:R-:W-:Y:S05]  /*66a0*/  BRA `(.L_x_50) ;  /* 0x0000000000047947 */ /* 0x000fea0003800000 */
.L_x_51:
[----:B-1----:R-:W3:Y:S02]  /*66b0*/  LDC R4, c[0x0][0x720] ;  /* 0x0001c800ff047b82 */ /* 0x002ee40000000800 */
.L_x_50:
[----:B------:R-:W-:Y:S01]  /*66c0*/  MOV R0, RZ ;  /* 0x000000ff00007202 */ /* 0x000fe20000000f00 */
[----:B---3-5:R-:W-:-:S03]  /*66d0*/  IMAD.MOV.U32 R23, RZ, RZ, R4 ;  /* 0x000000ffff177224 */ /* 0x028fc600078e0004 */
[----:B------:R-:W-:-:S13]  /*66e0*/  LOP3.LUT P0, RZ, R0, 0x9f, RZ, 0xc0, !PT ;  /* 0x0000009f00ff7812 */ /* 0x000fda000780c0ff */
[----:B------:R-:W-:Y:S05]  /*66f0*/  @!P0 BRA `(.L_x_52) ;  /* 0x0000000000408947 */ /* 0x000fea0003800000 */
[----:B------:R-:W-:Y:S01]  /*6700*/  MOV R0, 0x0 ;  /* 0x0000000000007802 */ /* 0x000fe20000000f00 */
[----:B------:R-:W-:Y:S01]  /*6710*/  ULDC.64 UR4, c[0x4][0x70] ;  /* 0x01001c0000047ab9 */ /* 0x000fe20000000a00 */
[----:B------:R-:W-:Y:S01]  /*6720*/  ULDC.64 UR6, c[0x4][0x8] ;  /* 0x0100020000067ab9 */ /* 0x000fe20000000a00 */
[----:B-1----:R-:W-:Y:S01]  /*6730*/  MOV R4, UR4 ;  /* 0x0000000400047c02 */ /* 0x002fe20008000f00 */
[----:B------:R1:W3:Y:S01]  /*6740*/  LDC.64 R14, c[0x4][R0] ;  /* 0x01000000000e7b82 */ /* 0x0002e20000000a00 */
[----:B--2---:R-:W-:Y:S01]  /*6750*/  IMAD.U32 R5, RZ, RZ, UR5 ;  /* 0x00000005ff057e24 */ /* 0x004fe2000f8e00ff */
[----:B------:R-:W-:Y:S01]  /*6760*/  ULDC.64 UR4, c[0x4][0x78] ;  /* 0x01001e0000047ab9 */ /* 0x000fe20000000a00 */
[----:B------:R-:W-:Y:S01]  /*6770*/  MOV R10, UR6 ;  /* 0x00000006000a7c02 */ /* 0x000fe20008000f00 */
[----:B------:R-:W-:Y:S01]  /*6780*/  IMAD.U32 R7, RZ, RZ, UR5 ;  /* 0x00000005ff077e24 */ /* 0x000fe2000f8e00ff */
[----:B------:R-:W-:Y:S01]  /*6790*/  MOV R6, UR4 ;  /* 0x0000000400067c02 */ /* 0x000fe20008000f00 */
[----:B------:R-:W-:Y:S01]  /*67a0*/  IMAD.U32 R11, RZ, RZ, UR7 ;  /* 0x00000007ff0b7e24 */ /* 0x000fe2000f8e00ff */
[----:B------:R-:W-:Y:S01]  /*67b0*/  MOV R8, 0x70 ;  /* 0x0000007000087802 */ /* 0x000fe20000000f00 */
[----:B------:R-:W-:Y:S01]  /*67c0*/  IMAD.MOV.U32 R12, RZ, RZ, 0x1 ;  /* 0x00000001ff0c7424 */ /* 0x000fe200078e00ff */
[----:B-1----:R-:W-:-:S07]  /*67d0*/  MOV R13, RZ ;  /* 0x000000ff000d7202 */ /* 0x002fce0000000f00 */
[----:B------:R-:W-:-:S07]  /*67e0*/  LEPC R20, `(.L_x_52) ;  /* 0x000000001014794e */ /* 0x000fce0000000000 */
[----:B---3--:R-:W-:Y:S05]  /*67f0*/  CALL.ABS.NOINC R14 ;  /* 0x000000000e007343 */ /* 0x008fea0003c00000 */
.L_x_52:
[----:B------:R-:W-:-:S13]  /*6800*/  LOP3.LUT P0, RZ, R2, 0x9f, RZ, 0xc0, !PT ;  /* 0x0000009f02ff7812 */ /* 0x000fda000780c0ff */
[----:B------:R-:W-:Y:S05]  /*6810*/  @!P0 BRA `(.L_x_53) ;  /* 0x0000000000408947 */ /* 0x000fea0003800000 */
[----:B------:R-:W-:Y:S01]  /*6820*/  MOV R0, 0x0 ;  /* 0x0000000000007802 */ /* 0x000fe20000000f00 */
[----:B------:R-:W-:Y:S01]  /*6830*/  ULDC.64 UR4, c[0x4][0x70] ;  /* 0x01001c0000047ab9 */ /* 0x000fe20000000a00 */
[----:B------:R-:W-:Y:S01]  /*6840*/  ULDC.64 UR6, c[0x4][0x78] ;  /* 0x01001e0000067ab9 */ /* 0x000fe20000000a00 */
[----:B-1----:R-:W-:Y:S01]  /*6850*/  IMAD.U32 R4, RZ, RZ, UR4 ;  /* 0x00000004ff047e24 */ /* 0x002fe2000f8e00ff */
[----:B------:R1:W3:Y:S01]  /*6860*/  LDC.64 R14, c[0x4][R0] ;  /* 0x01000000000e7b82 */ /* 0x0002e20000000a00 */
[----:B--2---:R-:W-:Y:S01]  /*6870*/  MOV R5, UR5 ;  /* 0x0000000500057c02 */ /* 0x004fe20008000f00 */
[----:B------:R-:W-:Y:S01]  /*6880*/  ULDC.64 UR4, c[0x4][0x10] ;  /* 0x0100040000047ab9 */ /* 0x000fe20000000a00 */
[----:B------:R-:W-:Y:S01]  /*6890*/  IMAD.U32 R6, RZ, RZ, UR6 ;  /* 0x00000006ff067e24 */ /* 0x000fe2000f8e00ff */
[----:B------:R-:W-:Y:S01]  /*68a0*/  MOV R7, UR7 ;  /* 0x0000000700077c02 */ /* 0x000fe20008000f00 */
[----:B------:R-:W-:Y:S01]  /*68b0*/  IMAD.U32 R10, RZ, RZ, UR4 ;  /* 0x00000004ff0a7e24 */ /* 0x000fe2000f8e00ff */
[----:B------:R-:W-:Y:S01]  /*68c0*/  MOV R11, UR5 ;  /* 0x00000005000b7c02 */ /* 0x000fe20008000f00 */
[----:B------:R-:W-:Y:S01]  /*68d0*/  IMAD.MOV.U32 R8, RZ, RZ, 0x70 ;  /* 0x00000070ff087424 */ /* 0x000fe200078e00ff */
[----:B------:R-:W-:Y:S01]  /*68e0*/  MOV R12, 0x1 ;  /* 0x00000001000c7802 */ /* 0x000fe20000000f00 */
[----:B-1----:R-:W-:-:S07]  /*68f0*/  IMAD.MOV.U32 R13, RZ, RZ, RZ ;  /* 0x000000ffff0d7224 */ /* 0x002fce00078e00ff */
[----:B------:R-:W-:-:S07]  /*6900*/  LEPC R20, `(.L_x_53) ;  /* 0x000000001014794e */ /* 0x000fce0000000000 */
[----:B---3--:R-:W-:Y:S05]  /*6910*/  CALL.ABS.NOINC R14 ;  /* 0x000000000e007343 */ /* 0x008fea0003c00000 */
.L_x_53:
[----:B-12---:R-:W1:Y:S01]  /*6920*/  S2R R5, SR_TID.X ;  /* 0x0000000000057919 */ /* 0x006e620000002100 */
[----:B------:R-:W-:Y:S01]  /*6930*/  ULDC.64 UR4, c[0x0][0x730] ;  /* 0x0001cc0000047ab9 */ /* 0x000fe20000000a00 */
[----:B------:R-:W-:Y:S01]  /*6940*/  VIADD R16, R16, 0x1f ;  /* 0x0000001f10107836 */ /* 0x000fe20000000000 */
[----:B------:R-:W-:Y:S01]  /*6950*/  ISETP.NE.U32.AND P0, PT, RZ, UR4, PT ;  /* 0x00000004ff007c0c */ /* 0x000fe2000bf05070 */
[----:B------:R-:W-:-:S03]  /*6960*/  IMAD R17, R17, 0x10, R18 ;  /* 0x0000001011117824 */ /* 0x000fc600078e0212 */
[----:B------:R-:W-:-:S13]  /*6970*/  ISETP.NE.AND.EX P0, PT, RZ, UR5, PT, P0 ;  /* 0x00000005ff007c0c */ /* 0x000fda000bf05300 */
[----:B------:R-:W2:Y:S01]  /*6980*/  @P0 LDC R23, c[0x0][0x720] ;  /* 0x0001c800ff170b82 */ /* 0x000ea20000000800 */
[----:B------:R-:W-:Y:S02]  /*6990*/  ISETP.GT.U32.AND P0, PT, R16, 0x3e, PT ;  /* 0x0000003e1000780c */ /* 0x000fe40003f04070 */
[----:B-1----:R-:W-:Y:S02]  /*69a0*/  SHF.L.U32 R0, R5, 0x4, RZ ;  /* 0x0000000405007819 */ /* 0x002fe400000006ff */
[----:B------:R-:W-:Y:S02]  /*69b0*/  SHF.R.U32.HI R3, RZ, 0x1, R5 ;  /* 0x00000001ff037819 */ /* 0x000fe40000011605 */
[C---:B------:R-:W-:Y:S02]  /*69c0*/  LOP3.LUT R4, R0.reuse, 0x40, RZ, 0xc0, !PT ;  /* 0x0000004000047812 */ /* 0x040fe400078ec0ff */
[----:B------:R-:W-:Y:S02]  /*69d0*/  LOP3.LUT R0, R0, 0x80, RZ, 0xc0, !PT ;  /* 0x0000008000007812 */ /* 0x000fe400078ec0ff */
[----:B------:R-:W-:-:S02]  /*69e0*/  LOP3.LUT R4, R4, 0x8, R3, 0xf8, !PT ;  /* 0x0000000804047812 */ /* 0x000fc400078ef803 */
[----:B------:R-:W-:Y:S02]  /*69f0*/  SHF.L.U32 R3, R5, 0x1, RZ ;  /* 0x0000000105037819 */ /* 0x000fe400000006ff */
[----:B------:R-:W-:Y:S01]  /*6a00*/  LEA R0, R17, R0, 0x4 ;  /* 0x0000000011007211 */ /* 0x000fe200078e20ff */
[-C--:B--2---:R-:W-:Y:S01]  /*6a10*/  FMUL R89, R89, R23.reuse ;  /* 0x0000001759597220 */ /* 0x084fe20000400000 */
[----:B------:R-:W-:Y:S01]  /*6a20*/  LOP3.LUT R3, R4, 0x8, R3, 0x78, !PT ;  /* 0x0000000804037812 */ /* 0x000fe200078e7803 */
[-C--:B------:R-:W-:Y:S01]  /*6a30*/  FMUL R4, R88, R23.reuse ;  /* 0x0000001758047220 */ /* 0x080fe20000400000 */
[-C--:B------:R-:W-:Y:S01]  /*6a40*/  FMUL R5, R90, R23.reuse ;  /* 0x000000175a057220 */ /* 0x080fe20000400000 */
[-C--:B------:R-:W-:Y:S01]  /*6a50*/  FMUL R6, R92, R23.reuse ;  /* 0x000000175c067220 */ /* 0x080fe20000400000 */
[-C--:B------:R-:W-:Y:S01]  /*6a60*/  FMUL R93, R93, R23.reuse ;  /* 0x000000175d5d7220 */ /* 0x080fe20000400000 */
[----:B------:R-:W-:Y:S02]  /*6a70*/  IMAD.IADD R3, R0, 0x1, R3 ;  /* 0x0000000100037824 */ /* 0x000fe400078e0203 */
        /* <DEDUP_REMOVED lines=35> */
[----:B------:R-:W-:-:S02]  /*6cb0*/  F2FP.F16.F32.PACK_AB R4, R89, R4 ;  /* 0x000000045904723e */ /* 0x000fc400000000ff */
[----:B------:R-:W-:Y:S02]  /*6cc0*/  F2FP.F16.F32.PACK_AB R5, R0, R5 ;  /* 0x000000050005723e */ /* 0x000fe400000000ff */
[----:B------:R-:W-:Y:S02]  /*6cd0*/  F2FP.F16.F32.PACK_AB R6, R93, R6 ;  /* 0x000000065d06723e */ /* 0x000fe400000000ff */
[----:B------:R-:W-:Y:S01]  /*6ce0*/  F2FP.F16.F32.PACK_AB R7, R8, R7 ;  /* 0x000000070807723e */ /* 0x000fe200000000ff */
[----:B------:R-:W-:Y:S06]  /*6cf0*/  @P0 BRA `(.L_x_54) ;  /* 0x0000000000040947 */ /* 0x000fec0003800000 */
[----:B------:R-:W-:-:S04]  /*6d00*/  DEPBAR.LE SB0, 0x1 ;  /* 0x000080400000791a */ /* 0x000fc80000000000 */
.L_x_54:
[----:B------:R-:W-:Y:S05]  /*6d10*/  WARPSYNC.ALL ;  /* 0x0000000000007948 */ /* 0x000fea0003800000 */
[----:B------:R-:W-:Y:S01]  /*6d20*/  BAR.SYNC.DEFER_BLOCKING 0x1, 0x80 ;  /* 0x0042000000007b1d */ /* 0x000fe20000010000 */
[----:B------:R-:W-:Y:S02]  /*6d30*/  LEA R3, R3, R2, 0x1 ;  /* 0x0000000203037211 */ /* 0x000fe400078e08ff */
[----:B------:R-:W-:Y:S02]  /*6d40*/  F2FP.F16.F32.PACK_AB R9, R9, R10 ;  /* 0x0000000a0909723e */ /* 0x000fe400000000ff */
[----:B------:R-:W-:Y:S01]  /*6d50*/  F2FP.F16.F32.PACK_AB R8, R81, R80 ;  /* 0x000000505108723e */ /* 0x000fe200000000ff */
[----:B------:R-:W-:Y:S01]  /*6d60*/  BSSY B0, `(.L_x_55) ;  /* 0x0000017000007945 */ /* 0x000fe20003800000 */
[----:B------:R-:W-:-:S02]  /*6d70*/  F2FP.F16.F32.PACK_AB R10, R85, R84 ;  /* 0x00000054550a723e */ /* 0x000fc400000000ff */
[----:B------:R-:W-:Y:S01]  /*6d80*/  F2FP.F16.F32.PACK_AB R11, R11, R86 ;  /* 0x000000560b0b723e */ /* 0x000fe200000000ff */
[----:B------:R1:W-:Y:S01]  /*6d90*/  STSM.16.M88.4 [R3], R4 ;  /* 0x0000000403007844 */ /* 0x0003e20000000200 */
[----:B------:R-:W-:Y:S01]  /*6da0*/  @!PT LDS RZ, [RZ] ;  /* 0x00000000fffff984 */ /* 0x000fe20000000800 */
[----:B------:R-:W-:Y:S01]  /*6db0*/  @!PT LDS RZ, [RZ] ;  /* 0x00000000fffff984 */ /* 0x000fe20000000800 */
[----:B------:R-:W-:Y:S01]  /*6dc0*/  @!PT LDS RZ, [RZ] ;  /* 0x00000000fffff984 */ /* 0x000fe20000000800 */
[----:B------:R-:W-:Y:S01]  /*6dd0*/  @!PT LDS RZ, [RZ] ;  /* 0x00000000fffff984 */ /* 0x000fe20000000800 */
[----:B------:R2:W-:Y:S06]  /*6de0*/  MEMBAR.ALL.CTA ;  /* 0x0000000000007992 */ /* 0x0005ec0000008000 */
[----:B--2---:R-:W2:Y:S02]  /*6df0*/  FENCE.VIEW.ASYNC.S ;  /* 0x00000000000073c6 */ /* 0x004ea40000000000 */
[----:B--2---:R-:W-:Y:S06]  /*6e00*/  BAR.SYNC.DEFER_BLOCKING 0x1, 0x80 ;  /* 0x0042000000007b1d */ /* 0x004fec0000010000 */
[----:B------:R-:W-:Y:S05]  /*6e10*/  @P0 BRA `(.L_x_56) ;  /* 0x00000000002c0947 */ /* 0x000fea0003800000 */
[----:B------:R-:W-:Y:S01]  /*6e20*/  ULDC.64 UR4, c[0x0][0x198] ;  /* 0x0000660000047ab9 */ /* 0x000fe20000000a00 */
[----:B------:R-:W-:Y:S01]  /*6e30*/  R2UR UR8, R2 ;  /* 0x00000000020872ca */ /* 0x000fe200000e0000 */
[----:B------:R-:W-:Y:S01]  /*6e40*/  UIADD3 UR4, UP0, UR4, 0x670, URZ ;  /* 0x0000067004047890 */ /* 0x000fe2000ff1e03f */
[----:B------:R-:W-:Y:S01]  /*6e50*/  UMOV UR9, URZ ;  /* 0x0000003f00097c82 */ /* 0x000fe20008000000 */
[----:B------:R-:W-:Y:S02]  /*6e60*/  UMOV UR10, UR43 ;  /* 0x0000002b000a7c82 */ /* 0x000fe40008000000 */
[----:B------:R-:W-:Y:S01]  /*6e70*/  UIADD3.X UR5, URZ, UR5, URZ, UP0, !UPT ;  /* 0x000000053f057290 */ /* 0x000fe200087fe43f */
[----:B------:R-:W-:Y:S01]  /*6e80*/  UMOV UR11, UR52 ;  /* 0x00000034000b7c82 */ /* 0x000fe20008000000 */
[----:B------:R-:W-:-:S07]  /*6e90*/  UMOV UR12, UR53 ;  /* 0x00000035000c7c82 */ /* 0x000fce0008000000 */
[----:B------:R2:W-:Y:S01]  /*6ea0*/  UTMASTG.4D [UR8], [UR4] ;  /* 0x00000008040073b5 */ /* 0x0005e20008018000 */
[----:B------:R0:W-:Y:S01]  /*6eb0*/  UTMACMDFLUSH ;  /* 0x00000000000079b7 */ /* 0x0001e20000000000 */
[----:B--2---:R-:W-:-:S04]  /*6ec0*/  DEPBAR.LE SB0, 0x1 ;  /* 0x000080400000791a */ /* 0x004fc80000000000 */
.L_x_56:
[----:B------:R-:W-:Y:S05]  /*6ed0*/  BSYNC B0 ;  /* 0x0000000000007941 */ /* 0x000fea0003800000 */
.L_x_55:
[----:B------:R-:W-:Y:S01]  /*6ee0*/  BAR.SYNC.DEFER_BLOCKING 0x1, 0x80 ;  /* 0x0042000000007b1d */ /* 0x000fe20000010000 */
[----:B------:R-:W-:Y:S02]  /*6ef0*/  F2FP.F16.F32.PACK_AB R72, R73, R72 ;  /* 0x000000484948723e */ /* 0x000fe400000000ff */
[----:B------:R-:W-:Y:S02]  /*6f00*/  F2FP.F16.F32.PACK_AB R73, R12, R13 ;  /* 0x0000000d0c49723e */ /* 0x000fe400000000ff */
[----:B------:R-:W-:Y:S01]  /*6f10*/  F2FP.F16.F32.PACK_AB R74, R77, R76 ;  /* 0x0000004c4d4a723e */ /* 0x000fe200000000ff */
[----:B------:R-:W-:Y:S01]  /*6f20*/  BSSY B0, `(.L_x_57) ;  /* 0x0000017000007945 */ /* 0x000fe20003800000 */
[----:B------:R-:W-:Y:S01]  /*6f30*/  F2FP.F16.F32.PACK_AB R75, R14, R15 ;  /* 0x0000000f0e4b723e */ /* 0x000fe200000000ff */
[----:B------:R2:W-:Y:S01]  /*6f40*/  STSM.16.M88.4 [R3+0x800], R8 ;  /* 0x0008000803007844 */ /* 0x0005e20000000200 */
[----:B------:R-:W-:Y:S01]  /*6f50*/  @!PT LDS RZ, [RZ] ;  /* 0x00000000fffff984 */ /* 0x000fe20000000800 */
[----:B------:R-:W-:Y:S01]  /*6f60*/  @!PT LDS RZ, [RZ] ;  /* 0x00000000fffff984 */ /* 0x000fe20000000800 */
[----:B------:R-:W-:Y:S01]  /*6f70*/  @!PT LDS RZ, [RZ] ;  /* 0x00000000fffff984 */ /* 0x000fe20000000800 */
[----:B------:R-:W-:Y:S01]  /*6f80*/  @!PT LDS RZ, [RZ] ;  /* 0x00000000fffff984 */ /* 0x000fe20000000800 */
[----:B------:R3:W-:Y:S06]  /*6f90*/  MEMBAR.ALL.CTA ;  /* 0x0000000000007992 */ /* 0x0007ec0000008000 */
[----:B---3--:R-:W3:Y:S02]  /*6fa0*/  FENCE.VIEW.ASYNC.S ;  /* 0x00000000000073c6 */ /* 0x008ee40000000000 */
[----:B---3--:R-:W-:Y:S06]  /*6fb0*/  BAR.SYNC.DEFER_BLOCKING 0x1, 0x80 ;  /* 0x0042000000007b1d */ /* 0x008fec0000010000 */
[----:B------:R-:W-:Y:S05]  /*6fc0*/  @P0 BRA `(.L_x_58) ;  /* 0x0000000000300947 */ /* 0x000fea0003800000 */
[----:B------:R-:W-:Y:S01]  /*6fd0*/  R2UR UR8, R2 ;  /* 0x00000000020872ca */ /* 0x000fe200000e0000 */
[----:B------:R-:W-:Y:S01]  /*6fe0*/  ULDC.64 UR4, c[0x0][0x198] ;  /* 0x0000660000047ab9 */ /* 0x000fe20000000a00 */
[----:B------:R-:W-:Y:S01]  /*6ff0*/  UMOV UR9, 0x10 ;  /* 0x0000001000097882 */ /* 0x000fe20000000000 */
[----:B------:R-:W-:Y:S01]  /*7000*/  UIADD3 UR4, UP0, UR4, 0x670, URZ ;  /* 0x0000067004047890 */ /* 0x000fe2000ff1e03f */
[----:B------:R-:W-:Y:S01]  /*7010*/  UMOV UR10, UR43 ;  /* 0x0000002b000a7c82 */ /* 0x000fe20008000000 */
[----:B------:R-:W-:Y:S02]  /*7020*/  UMOV UR11, UR52 ;  /* 0x00000034000b7c82 */ /* 0x000fe40008000000 */
[----:B------:R-:W-:Y:S01]  /*7030*/  UIADD3.X UR5, URZ, UR5, URZ, UP0, !UPT ;  /* 0x000000053f057290 */ /* 0x000fe200087fe43f */
[----:B------:R-:W-:-:S05]  /*7040*/  UMOV UR12, UR53 ;  /* 0x00000035000c7c82 */ /* 0x000fca0008000000 */
[----:B------:R-:W-:-:S09]  /*7050*/  UIADD3 UR8, UR8, 0x800, URZ ;  /* 0x0000080008087890 */ /* 0x000fd2000fffe03f */
[----:B------:R3:W-:Y:S01]  /*7060*/  UTMASTG.4D [UR8], [UR4] ;  /* 0x00000008040073b5 */ /* 0x0007e20008018000 */
[----:B------:R0:W-:Y:S01]  /*7070*/  UTMACMDFLUSH ;  /* 0x00000000000079b7 */ /* 0x0001e20000000000 */
[----:B---3--:R-:W-:-:S04]  /*7080*/  DEPBAR.LE SB0, 0x1 ;  /* 0x000080400000791a */ /* 0x008fc80000000000 */
.L_x_58:
[----:B------:R-:W-:Y:S05]  /*7090*/  BSYNC B0 ;  /* 0x0000000000007941 */ /* 0x000fea0003800000 */
.L_x_57:
[----:B------:R-:W-:Y:S01]  /*70a0*/  BAR.SYNC.DEFER_BLOCKING 0x1, 0x80 ;  /* 0x0042000000007b1d */ /* 0x000fe20000010000 */
[----:B------:R-:W-:Y:S02]  /*70b0*/  F2FP.F16.F32.PACK_AB R64, R65, R64 ;  /* 0x000000404140723e */ /* 0x000fe400000000ff */
[----:B------:R-:W-:Y:S02]  /*70c0*/  F2FP.F16.F32.PACK_AB R65, R16, R17 ;  /* 0x000000111041723e */ /* 0x000fe400000000ff */
[----:B------:R-:W-:Y:S01]  /*70d0*/  F2FP.F16.F32.PACK_AB R66, R69, R68 ;  /* 0x000000444542723e */ /* 0x000fe200000000ff */
[----:B------:R-:W-:Y:S01]  /*70e0*/  BSSY B0, `(.L_x_59) ;  /* 0x0000016000007945 */ /* 0x000fe20003800000 */
[----:B------:R-:W-:Y:S01]  /*70f0*/  F2FP.F16.F32.PACK_AB R67, R18, R19 ;  /* 0x000000131243723e */ /* 0x000fe200000000ff */
[----:B------:R3:W-:Y:S01]  /*7100*/  STSM.16.M88.4 [R3], R72 ;  /* 0x0000004803007844 */ /* 0x0007e20000000200 */
[----:B------:R-:W-:Y:S01]  /*7110*/  @!PT LDS RZ, [RZ] ;  /* 0x00000000fffff984 */ /* 0x000fe20000000800 */
[----:B------:R-:W-:Y:S01]  /*7120*/  @!PT LDS RZ, [RZ] ;  /* 0x00000000fffff984 */ /* 0x000fe20000000800 */
[----:B------:R-:W-:Y:S01]  /*7130*/  @!PT LDS RZ, [RZ] ;  /* 0x00000000fffff984 */ /* 0x000fe20000000800 */
[----:B------:R-:W-:Y:S01]  /*7140*/  @!PT LDS RZ, [RZ] ;  /* 0x00000000fffff984 */ /* 0x000fe20000000800 */
[----:B------:R4:W-:Y:S06]  /*7150*/  MEMBAR.ALL.CTA ;  /* 0x0000000000007992 */ /* 0x0009ec0000008000 */
[----:B----4-:R-:W4:Y:S02]  /*7160*/  FENCE.VIEW.ASYNC.S ;  /* 0x00000000000073c6 */ /* 0x010f240000000000 */
[----:B----4-:R-:W-:Y:S06]  /*7170*/  BAR.SYNC.DEFER_BLOCKING 0x1, 0x80 ;  /* 0x0042000000007b1d */ /* 0x010fec0000010000 */
[----:B------:R-:W-:Y:S05]  /*7180*/  @P0 BRA `(.L_x_60) ;  /* 0x00000000002c0947 */ /* 0x000fea0003800000 */
[----:B------:R-:W-:Y:S01]  /*7190*/  ULDC.64 UR4, c[0x0][0x198] ;  /* 0x0000660000047ab9 */ /* 0x000fe20000000a00 */
[----:B------:R-:W-:Y:S01]  /*71a0*/  R2UR UR8, R2 ;  /* 0x00000000020872ca */ /* 0x000fe200000e0000 */
[----:B------:R-:W-:Y:S01]  /*71b0*/  UIADD3 UR4, UP0, UR4, 0x670, URZ ;  /* 0x0000067004047890 */ /* 0x000fe2000ff1e03f */
[----:B------:R-:W-:Y:S01]  /*71c0*/  UMOV UR9, 0x20 ;  /* 0x0000002000097882 */ /* 0x000fe20000000000 */
[----:B------:R-:W-:Y:S02]  /*71d0*/  UMOV UR10, UR43 ;  /* 0x0000002b000a7c82 */ /* 0x000fe40008000000 */
[----:B------:R-:W-:Y:S01]  /*71e0*/  UIADD3.X UR5, URZ, UR5, URZ, UP0, !UPT ;  /* 0x000000053f057290 */ /* 0x000fe200087fe43f */
[----:B------:R-:W-:Y:S01]  /*71f0*/  UMOV UR11, UR52 ;  /* 0x00000034000b7c82 */ /* 0x000fe20008000000 */
[----:B------:R-:W-:-:S07]  /*7200*/  UMOV UR12, UR53 ;  /* 0x00000035000c7c82 */ /* 0x000fce0008000000 */
[----:B------:R4:W-:Y:S01]  /*7210*/  UTMASTG.4D [UR8], [UR4] ;  /* 0x00000008040073b5 */ /* 0x0009e20008018000 */
[----:B------:R0:W-:Y:S01]  /*7220*/  UTMACMDFLUSH ;  /* 0x00000000000079b7 */ /* 0x0001e20000000000 */
[----:B----4-:R-:W-:-:S04]  /*7230*/  DEPBAR.LE SB0, 0x1 ;  /* 0x000080400000791a */ /* 0x010fc80000000000 */
.L_x_60:
[----:B------:R-:W-:Y:S05]  /*7240*/  BSYNC B0 ;  /* 0x0000000000007941 */ /* 0x000fea0003800000 */
.L_x_59:
        /* <DEDUP_REMOVED lines=12> */
[----:B-----5:R-:W5:Y:S02]  /*7310*/  FENCE.VIEW.ASYNC.S ;  /* 0x00000000000073c6 */ /* 0x020f640000000000 */
[----:B-----5:R-:W-:Y:S06]  /*7320*/  BAR.SYNC.DEFER_BLOCKING 0x1, 0x80 ;  /* 0x0042000000007b1d */ /* 0x020fec0000010000 */
        /* <DEDUP_REMOVED lines=12> */
[----:B-1----:R-:W-:-:S04]  /*73f0*/  DEPBAR.LE SB0, 0x1 ;  /* 0x000080400000791a */ /* 0x002fc80000000000 */
.L_x_62:
[----:B------:R-:W-:Y:S05]  /*7400*/  BSYNC B0 ;  /* 0x0000000000007941 */ /* 0x000fea0003800000 */
.L_x_61:
[----:B------:R-:W-:Y:S06]  /*7410*/  BAR.SYNC.DEFER_BLOCKING 0x1, 0x80 ;  /* 0x0042000000007b1d */ /* 0x000fec0000010000 */
[----:B------:R-:W-:Y:S01]  /*7420*/  BSSY B0, `(.L_x_63) ;  /* 0x0000014000007945 */ /* 0x000fe20003800000 */
[----:B------:R1:W-:Y:S01]  /*7430*/  STSM.16.M88.4 [R3], R56 ;  /* 0x0000003803007844 */ /* 0x0003e20000000200 */
        /* <DEDUP_REMOVED lines=16> */
[----:B------:R1:W-:Y:S02]  /*7540*/  UTMASTG.4D [UR8], [UR4] ;  /* 0x00000008040073b5 */ /* 0x0003e40008018000 */
[----:B-1----:R0:W-:Y:S02]  /*7550*/  UTMACMDFLUSH ;  /* 0x00000000000079b7 */ /* 0x0021e40000000000 */
.L_x_64:
[----:B------:R-:W-:Y:S05]  /*7560*/  BSYNC B0 ;  /* 0x0000000000007941 */ /* 0x000fea0003800000 */
.L_x_63:
[----:B------:R-:W-:-:S04]  /*7570*/  DEPBAR.LE SB0, 0x0 ;  /* 0x000080000000791a */ /* 0x000fc80000000000 */
[----:B------:R-:W-:Y:S05]  /*7580*/  EXIT ;  /* 0x000000000000794d */ /* 0x000fea0003800000 */
.L_x_7:
[----:B-1----:R1:W2:Y:S02]  /*7590*/  SYNCS.PHASECHK.TRANS64.TRYWAIT P2, [R5+URZ+0xc848], R2 ;  /* 0x00c84802050075a7 */ /* 0x0022a4000804017f */
[----:B--2---:R-:W-:Y:S05]  /*75a0*/  @!P2 NANOSLEEP.SYNCS 0x989680 ;  /* 0x009896800000a95d */ /* 0x004fea0003900000 */
[----:B------:R-:W2:Y:S02]  /*75b0*/  @!P2 SYNCS.PHASECHK.TRANS64 P2, [R5+URZ+0xc848], R2 ;  /* 0x00c848020500a5a7 */ /* 0x000ea4000804007f */
[----:B--2---:R-:W-:Y:S05]  /*75c0*/  @!P2 BRA `(.L_x_7) ;  /* 0xfffffffc00f0a947 */ /* 0x004fea000383ffff */
[----:B------:R-:W-:Y:S05]  /*75d0*/  BRA `(.L_x_65) ;  /* 0xffffff9000487947 */ /* 0x000fea000383ffff */
.L_x_12:
[----:B-1----:R1:W2:Y:S02]  /*75e0*/  SYNCS.PHASECHK.TRANS64.TRYWAIT P1, [R2+URZ+0xc820], R3 ;  /* 0x00c82003020075a7 */ /* 0x0022a4000802017f */
[----:B--2---:R-:W-:Y:S05]  /*75f0*/  @!P1 NANOSLEEP.SYNCS 0x989680 ;  /* 0x009896800000995d */ /* 0x004fea0003900000 */
[----:B------:R-:W2:Y:S02]  /*7600*/  @!P1 SYNCS.PHASECHK.TRANS64 P1, [R2+URZ+0xc820], R3 ;  /* 0x00c82003020095a7 */ /* 0x000ea4000802007f */
[----:B--2---:R-:W-:Y:S05]  /*7610*/  @!P1 BRA `(.L_x_12) ;  /* 0xfffffffc00f09947 */ /* 0x004fea000383ffff */
[----:B------:R-:W-:Y:S05]  /*7620*/  BRA `(.L_x_66) ;  /* 0xffffff9400447947 */ /* 0x000fea000383ffff */
.L_x_14:
[----:B-1----:R1:W2:Y:S02]  /*7630*/  SYNCS.PHASECHK.TRANS64.TRYWAIT P1, [R2+URZ+0xc820], R3 ;  /* 0x00c82003020075a7 */ /* 0x0022a4000802017f */
[----:B--2---:R-:W-:Y:S05]  /*7640*/  @!P1 NANOSLEEP.SYNCS 0x989680 ;  /* 0x009896800000995d */ /* 0x004fea0003900000 */
[----:B------:R-:W2:Y:S02]  /*7650*/  @!P1 SYNCS.PHASECHK.TRANS64 P1, [R2+URZ+0xc820], R3 ;  /* 0x00c82003020095a7 */ /* 0x000ea4000802007f */
[----:B--2---:R-:W-:Y:S05]  /*7660*/  @!P1 BRA `(.L_x_14) ;  /* 0xfffffffc00f09947 */ /* 0x004fea000383ffff */
[----:B------:R-:W-:Y:S05]  /*7670*/  BRA `(.L_x_67) ;  /* 0xffffff9400fc7947 */ /* 0x000fea000383ffff */
.L_x_17:
[----:B-1----:R1:W2:Y:S02]  /*7680*/  SYNCS.PHASECHK.TRANS64.TRYWAIT P1, [R4+URZ+0xc820], R5 ;  /* 0x00c82005040075a7 */ /* 0x0022a4000802017f */
[----:B--2---:R-:W-:Y:S05]  /*7690*/  @!P1 NANOSLEEP.SYNCS 0x989680 ;  /* 0x009896800000995d */ /* 0x004fea0003900000 */
[----:B------:R-:W2:Y:S02]  /*76a0*/  @!P1 SYNCS.PHASECHK.TRANS64 P1, [R4+URZ+0xc820], R5 ;  /* 0x00c82005040095a7 */ /* 0x000ea4000802007f */
[----:B--2---:R-:W-:Y:S05]  /*76b0*/  @!P1 BRA `(.L_x_17) ;  /* 0xfffffffc00f09947 */ /* 0x004fea000383ffff */
[----:B------:R-:W-:Y:S05]  /*76c0*/  BRA `(.L_x_68) ;  /* 0xffffff9800e07947 */ /* 0x000fea000383ffff */
.L_x_19:
[----:B-1----:R1:W2:Y:S02]  /*76d0*/  SYNCS.PHASECHK.TRANS64.TRYWAIT P1, [R5+URZ+0xc820], R2 ;  /* 0x00c82002050075a7 */ /* 0x0022a4000802017f */
[----:B--2---:R-:W-:Y:S05]  /*76e0*/  @!P1 NANOSLEEP.SYNCS 0x989680 ;  /* 0x009896800000995d */ /* 0x004fea0003900000 */
[----:B------:R-:W2:Y:S02]  /*76f0*/  @!P1 SYNCS.PHASECHK.TRANS64 P1, [R5+URZ+0xc820], R2 ;  /* 0x00c82002050095a7 */ /* 0x000ea4000802007f */
[----:B--2---:R-:W-:Y:S05]  /*7700*/  @!P1 BRA `(.L_x_19) ;  /* 0xfffffffc00f09947 */ /* 0x004fea000383ffff */
[----:B------:R-:W-:Y:S05]  /*7710*/  BRA `(.L_x_69) ;  /* 0xffffff9c00b07947 */ /* 0x000fea000383ffff */
.L_x_21:
[----:B-1----:R1:W2:Y:S02]  /*7720*/  SYNCS.PHASECHK.TRANS64.TRYWAIT P1, [R2+URZ+0xc840], R57 ;  /* 0x00c84039020075a7 */ /* 0x0022a4000802017f */
[----:B--2---:R-:W-:Y:S05]  /*7730*/  @!P1 NANOSLEEP.SYNCS 0x989680 ;  /* 0x009896800000995d */ /* 0x004fea0003900000 */
[----:B------:R-:W2:Y:S02]  /*7740*/  @!P1 SYNCS.PHASECHK.TRANS64 P1, [R2+URZ+0xc840], R57 ;  /* 0x00c84039020095a7 */ /* 0x000ea4000802007f */
[----:B--2---:R-:W-:Y:S05]  /*7750*/  @!P1 BRA `(.L_x_21) ;  /* 0xfffffffc00f09947 */ /* 0x004fea000383ffff */
[----:B------:R-:W-:Y:S05]  /*7760*/  BRA `(.L_x_70) ;  /* 0xffffffa000987947 */ /* 0x000fea000383ffff */
.L_x_22:
[----:B--2---:R2:W3:Y:S02]  /*7770*/  SYNCS.PHASECHK.TRANS64.TRYWAIT P1, [R2+URZ+0xc800], R57 ;  /* 0x00c80039020075a7 */ /* 0x0044e4000802017f */
[----:B---3--:R-:W-:Y:S05]  /*7780*/  @!P1 NANOSLEEP.SYNCS 0x989680 ;  /* 0x009896800000995d */ /* 0x008fea0003900000 */
[----:B------:R-:W3:Y:S02]  /*7790*/  @!P1 SYNCS.PHASECHK.TRANS64 P1, [R2+URZ+0xc800], R57 ;  /* 0x00c80039020095a7 */ /* 0x000ee4000802007f */
[----:B---3--:R-:W-:Y:S05]  /*77a0*/  @!P1 BRA `(.L_x_22) ;  /* 0xfffffffc00f09947 */ /* 0x008fea000383ffff */
[----:B------:R-:W-:Y:S05]  /*77b0*/  BRA `(.L_x_71) ;  /* 0xffffffa000907947 */ /* 0x000fea000383ffff */
.L_x_23:
[----:B--2---:R2:W4:Y:S02]  /*77c0*/  SYNCS.PHASECHK.TRANS64.TRYWAIT P6, [R2+URZ+0xc808], R57 ;  /* 0x00c80839020075a7 */ /* 0x00452400080c017f */
[----:B----4-:R-:W-:Y:S05]  /*77d0*/  @!P6 NANOSLEEP.SYNCS 0x989680 ;  /* 0x009896800000e95d */ /* 0x010fea0003900000 */
[----:B------:R-:W4:Y:S02]  /*77e0*/  @!P6 SYNCS.PHASECHK.TRANS64 P6, [R2+URZ+0xc808], R57 ;  /* 0x00c808390200e5a7 */ /* 0x000f2400080c007f */
[----:B----4-:R-:W-:Y:S05]  /*77f0*/  @!P6 BRA `(.L_x_23) ;  /* 0xfffffffc00f0e947 */ /* 0x010fea000383ffff */
[----:B------:R-:W-:Y:S05]  /*7800*/  BRA `(.L_x_72) ;  /* 0xffffffac00c87947 */ /* 0x000fea000383ffff */
.L_x_25:
[----:B-1----:R1:W2:Y:S02]  /*7810*/  SYNCS.PHASECHK.TRANS64.TRYWAIT P1, [R12+URZ+0xc800], R11 ;  /* 0x00c8000b0c0075a7 */ /* 0x0022a4000802017f */
[----:B--2---:R-:W-:Y:S05]  /*7820*/  @!P1 NANOSLEEP.SYNCS 0x989680 ;  /* 0x009896800000995d */ /* 0x004fea0003900000 */
[----:B------:R-:W2:Y:S02]  /*7830*/  @!P1 SYNCS.PHASECHK.TRANS64 P1, [R12+URZ+0xc800], R11 ;  /* 0x00c8000b0c0095a7 */ /* 0x000ea4000802007f */
[----:B--2---:R-:W-:Y:S05]  /*7840*/  @!P1 BRA `(.L_x_25) ;  /* 0xfffffffc00f09947 */ /* 0x004fea000383ffff */
[----:B------:R-:W-:Y:S05]  /*7850*/  BRA `(.L_x_73) ;  /* 0xffffffbc002c7947 */ /* 0x000fea000383ffff */
.L_x_28:
[----:B-1----:R1:W2:Y:S02]  /*7860*/  SYNCS.PHASECHK.TRANS64.TRYWAIT P2, [R11+URZ+0xc820], R12 ;  /* 0x00c8200c0b0075a7 */ /* 0x0022a4000804017f */
[----:B--2---:R-:W-:Y:S05]  /*7870*/  @!P2 NANOSLEEP.SYNCS 0x989680 ;  /* 0x009896800000a95d */ /* 0x004fea0003900000 */
[----:B------:R-:W2:Y:S02]  /*7880*/  @!P2 SYNCS.PHASECHK.TRANS64 P2, [R11+URZ+0xc820], R12 ;  /* 0x00c8200c0b00a5a7 */ /* 0x000ea4000804007f */
[----:B--2---:R-:W-:Y:S05]  /*7890*/  @!P2 BRA `(.L_x_28) ;  /* 0xfffffffc00f0a947 */ /* 0x004fea000383ffff */
[----:B------:R-:W-:Y:S05]  /*78a0*/  BRA `(.L_x_74) ;  /* 0xffffffbc00e07947 */ /* 0x000fea000383ffff */
.L_x_31:
[----:B-1----:R1:W2:Y:S02]  /*78b0*/  SYNCS.PHASECHK.TRANS64.TRYWAIT P2, [R104+URZ+0xc800], R97 ;  /* 0x00c80061680075a7 */ /* 0x0022a4000804017f */
[----:B--2---:R-:W-:Y:S05]  /*78c0*/  @!P2 NANOSLEEP.SYNCS 0x989680 ;  /* 0x009896800000a95d */ /* 0x004fea0003900000 */
[----:B------:R-:W2:Y:S02]  /*78d0*/  @!P2 SYNCS.PHASECHK.TRANS64 P2, [R104+URZ+0xc800], R97 ;  /* 0x00c800616800a5a7 */ /* 0x000ea4000804007f */
[----:B--2---:R-:W-:Y:S05]  /*78e0*/  @!P2 BRA `(.L_x_31) ;  /* 0xfffffffc00f0a947 */ /* 0x004fea000383ffff */
[----:B------:R-:W-:Y:S05]  /*78f0*/  BRA `(.L_x_75) ;  /* 0xffffffc400d07947 */ /* 0x000fea000383ffff */
.L_x_35:
[----:B-1----:R1:W2:Y:S02]  /*7900*/  SYNCS.PHASECHK.TRANS64.TRYWAIT P1, [R13+URZ+0xc820], R14 ;  /* 0x00c8200e0d0075a7 */ /* 0x0022a4000802017f */
[----:B--2---:R-:W-:Y:S05]  /*7910*/  @!P1 NANOSLEEP.SYNCS 0x989680 ;  /* 0x009896800000995d */ /* 0x004fea0003900000 */
[----:B------:R-:W2:Y:S02]  /*7920*/  @!P1 SYNCS.PHASECHK.TRANS64 P1, [R13+URZ+0xc820], R14 ;  /* 0x00c8200e0d0095a7 */ /* 0x000ea4000802007f */
[----:B--2---:R-:W-:Y:S05]  /*7930*/  @!P1 BRA `(.L_x_35) ;  /* 0xfffffffc00f09947 */ /* 0x004fea000383ffff */
[----:B------:R-:W-:Y:S05]  /*7940*/  BRA `(.L_x_76) ;  /* 0xffffffe000007947 */ /* 0x000fea000383ffff */
        .weak           $__internal_0_$__cuda_sm20_rcp_rn_f32_slowpath
        .type           $__internal_0_$__cuda_sm20_rcp_rn_f32_slowpath,@function
        .size           $__internal_0_$__cuda_sm20_rcp_rn_f32_slowpath,(.L_x_82 - $__internal_0_$__cuda_sm20_rcp_rn_f32_slowpath)
$__internal_0_$__cuda_sm20_rcp_rn_f32_slowpath:
[----:B------:R-:W-:Y:S01]  /*7950*/  IMAD.SHL.U32 R0, R3, 0x2, RZ ;  /* 0x0000000203007824 */ /* 0x000fe200078e00ff */
[----:B------:R-:W-:Y:S04]  /*7960*/  BSSY B2, `(.L_x_77) ;  /* 0x0000030000027945 */ /* 0x000fe80003800000 */
[----:B------:R-:W-:-:S04]  /*7970*/  SHF.R.U32.HI R23, RZ, 0x18, R0 ;  /* 0x00000018ff177819 */ /* 0x000fc80000011600 */
[----:B------:R-:W-:-:S13]  /*7980*/  ISETP.NE.U32.AND P0, PT, R23, RZ, PT ;  /* 0x000000ff1700720c */ /* 0x000fda0003f05070 */
[----:B------:R-:W-:Y:S05]  /*7990*/  @P0 BRA `(.L_x_78) ;  /* 0x0000000000280947 */ /* 0x000fea0003800000 */
[----:B------:R-:W-:-:S04]  /*79a0*/  SHF.L.U32 R0, R3, 0x1, RZ ;  /* 0x0000000103007819 */ /* 0x000fc800000006ff */
[----:B------:R-:W-:-:S13]  /*79b0*/  ISETP.NE.AND P0, PT, R0, RZ, PT ;  /* 0x000000ff0000720c */ /* 0x000fda0003f05270 */
[----:B------:R-:W-:Y:S01]  /*79c0*/  @P0 FFMA R15, R3, 1.84467440737095516160e+19, RZ ;  /* 0x5f800000030f0823 */ /* 0x000fe200000000ff */
[----:B------:R-:W-:Y:S08]  /*79d0*/  @!P0 MUFU.RCP R14, R3 ;  /* 0x00000003000e8308 */ /* 0x000ff00000001000 */
[----:B------:R-:W1:Y:S02]  /*79e0*/  @P0 MUFU.RCP R0, R15 ;  /* 0x0000000f00000308 */ /* 0x000e640000001000 */
[----:B-1----:R-:W-:-:S04]  /*79f0*/  @P0 FFMA R17, R15, R0, -1 ;  /* 0xbf8000000f110423 */ /* 0x002fc80000000000 */
[----:B------:R-:W-:-:S04]  /*7a00*/  @P0 FADD.FTZ R17, -R17, -RZ ;  /* 0x800000ff11110221 */ /* 0x000fc80000010100 */
[----:B------:R-:W-:-:S04]  /*7a10*/  @P0 FFMA R0, R0, R17, R0 ;  /* 0x0000001100000223 */ /* 0x000fc80000000000 */
[----:B------:R-:W-:Y:S01]  /*7a20*/  @P0 FFMA R14, R0, 1.84467440737095516160e+19, RZ ;  /* 0x5f800000000e0823 */ /* 0x000fe200000000ff */
[----:B------:R-:W-:Y:S06]  /*7a30*/  BRA `(.L_x_79) ;  /* 0x0000000000887947 */ /* 0x000fec0003800000 */
.L_x_78:
[----:B------:R-:W-:-:S05]  /*7a40*/  VIADD R24, R23, 0xffffff03 ;  /* 0xffffff0317187836 */ /* 0x000fca0000000000 */
[----:B------:R-:W-:-:S13]  /*7a50*/  ISETP.GT.U32.AND P0, PT, R24, 0x1, PT ;  /* 0x000000011800780c */ /* 0x000fda0003f04070 */
[----:B------:R-:W-:Y:S05]  /*7a60*/  @P0 BRA `(.L_x_80) ;  /* 0x0000000000780947 */ /* 0x000fea0003800000 */
[----:B------:R-:W-:Y:S02]  /*7a70*/  LOP3.LUT R0, R3, 0x7fffff, RZ, 0xc0, !PT ;  /* 0x007fffff03007812 */ /* 0x000fe400078ec0ff */
[----:B------:R-:W-:Y:S02]  /*7a80*/  MOV R19, 0x3 ;  /* 0x0000000300137802 */ /* 0x000fe40000000f00 */
[----:B------:R-:W-:Y:S02]  /*7a90*/  LOP3.LUT R0, R0, 0x3f800000, RZ, 0xfc, !PT ;  /* 0x3f80000000007812 */ /* 0x000fe400078efcff */
[----:B------:R-:W-:Y:S02]  /*7aa0*/  SHF.L.U32 R19, R19, R24, RZ ;  /* 0x0000001813137219 */ /* 0x000fe400000006ff */
[----:B------:R-:W1:Y:S02]  /*7ab0*/  MUFU.RCP R15, R0 ;  /* 0x00000000000f7308 */ /* 0x000e640000001000 */
[----:B-1----:R-:W-:-:S04]  /*7ac0*/  FFMA R14, R0, R15, -1 ;  /* 0xbf800000000e7423 */ /* 0x002fc8000000000f */
[----:B------:R-:W-:-:S04]  /*7ad0*/  FADD.FTZ R14, -R14, -RZ ;  /* 0x800000ff0e0e7221 */ /* 0x000fc80000010100 */
[CCC-:B------:R-:W-:Y:S01]  /*7ae0*/  FFMA.RM R17, R15.reuse, R14.reuse, R15.reuse ;  /* 0x0000000e0f117223 */ /* 0x1c0fe2000000400f */
[----:B------:R-:W-:-:S04]  /*7af0*/  FFMA.RP R18, R15, R14, R15 ;  /* 0x0000000e0f127223 */ /* 0x000fc8000000800f */
[C---:B------:R-:W-:Y:S02]  /*7b00*/  LOP3.LUT R14, R17.reuse, 0x7fffff, RZ, 0xc0, !PT ;  /* 0x007fffff110e7812 */ /* 0x040fe400078ec0ff */
[----:B------:R-:W-:Y:S02]  /*7b10*/  FSETP.NEU.FTZ.AND P0, PT, R17, R18, PT ;  /* 0x000000121100720b */ /* 0x000fe40003f1d000 */
[----:B------:R-:W-:Y:S02]  /*7b20*/  LOP3.LUT R14, R14, 0x800000, RZ, 0xfc, !PT ;  /* 0x008000000e0e7812 */ /* 0x000fe400078efcff */
[----:B------:R-:W-:Y:S02]  /*7b30*/  SEL R15, RZ, 0xffffffff, !P0 ;  /* 0xffffffffff0f7807 */ /* 0x000fe40004000000 */
[----:B------:R-:W-:-:S03]  /*7b40*/  LOP3.LUT R19, R19, R14, RZ, 0xc0, !PT ;  /* 0x0000000e13137212 */ /* 0x000fc600078ec0ff */
[----:B------:R-:W-:Y:S01]  /*7b50*/  IMAD.MOV R15, RZ, RZ, -R15 ;  /* 0x000000ffff0f7224 */ /* 0x000fe200078e0a0f */
[----:B------:R-:W-:-:S04]  /*7b60*/  SHF.R.U32.HI R19, RZ, R24, R19 ;  /* 0x00000018ff137219 */ /* 0x000fc80000011613 */
[--C-:B------:R-:W-:Y:S01]  /*7b70*/  LOP3.LUT P1, RZ, R15, R24, R14.reuse, 0xf8, !PT ;  /* 0x000000180fff7212 */ /* 0x100fe2000782f80e */
[----:B------:R-:W-:Y:S01]  /*7b80*/  VIADD R15, R23, 0xffffff04 ;  /* 0xffffff04170f7836 */ /* 0x000fe20000000000 */
[C---:B------:R-:W-:Y:S02]  /*7b90*/  LOP3.LUT P0, RZ, R19.reuse, 0x1, RZ, 0xc0, !PT ;  /* 0x0000000113ff7812 */ /* 0x040fe4000780c0ff */
[----:B------:R-:W-:Y:S02]  /*7ba0*/  LOP3.LUT P2, RZ, R19, 0x2, RZ, 0xc0, !PT ;  /* 0x0000000213ff7812 */ /* 0x000fe4000784c0ff */
[----:B------:R-:W-:Y:S02]  /*7bb0*/  SHF.R.U32.HI R14, RZ, R15, R14 ;  /* 0x0000000fff0e7219 */ /* 0x000fe4000001160e */
[----:B------:R-:W-:Y:S02]  /*7bc0*/  PLOP3.LUT P0, PT, P0, P1, P2, 0xe0, 0x0 ;  /* 0x000000000000781c */ /* 0x000fe40000703c20 */
[----:B------:R-:W-:-:S02]  /*7bd0*/  LOP3.LUT P1, RZ, R3, 0x7fffff, RZ, 0xc0, !PT ;  /* 0x007fffff03ff7812 */ /* 0x000fc4000782c0ff */
[----:B------:R-:W-:-:S04]  /*7be0*/  SEL R0, RZ, 0x1, !P0 ;  /* 0x00000001ff007807 */ /* 0x000fc80004000000 */
[----:B------:R-:W-:-:S04]  /*7bf0*/  IADD3 R0, -R0, RZ, RZ ;  /* 0x000000ff00007210 */ /* 0x000fc80007ffe1ff */
[----:B------:R-:W-:-:S13]  /*7c00*/  ISETP.GE.AND P0, PT, R0, RZ, PT ;  /* 0x000000ff0000720c */ /* 0x000fda0003f06270 */
[----:B------:R-:W-:-:S05]  /*7c10*/  @!P0 IADD3 R14, R14, 0x1, RZ ;  /* 0x000000010e0e8810 */ /* 0x000fca0007ffe0ff */
[----:B------:R-:W-:-:S05]  /*7c20*/  @!P1 IMAD.SHL.U32 R14, R14, 0x2, RZ ;  /* 0x000000020e0e9824 */ /* 0x000fca00078e00ff */
[----:B------:R-:W-:Y:S01]  /*7c30*/  LOP3.LUT R14, R14, 0x80000000, R3, 0xf8, !PT ;  /* 0x800000000e0e7812 */ /* 0x000fe200078ef803 */
[----:B------:R-:W-:Y:S06]  /*7c40*/  BRA `(.L_x_79) ;  /* 0x0000000000047947 */ /* 0x000fec0003800000 */
.L_x_80:
[----:B------:R1:W2:Y:S02]  /*7c50*/  MUFU.RCP R14, R3 ;  /* 0x00000003000e7308 */ /* 0x0002a40000001000 */
.L_x_79:
[----:B------:R-:W-:Y:S05]  /*7c60*/  BSYNC B2 ;  /* 0x0000000000027941 */ /* 0x000fea0003800000 */
.L_x_77:
[----:B--2---:R-:W-:Y:S01]  /*7c70*/  MOV R0, R14 ;  /* 0x0000000e00007202 */ /* 0x004fe20000000f00 */
[----:B------:R-:W-:Y:S01]  /*7c80*/  IMAD.MOV.U32 R14, RZ, RZ, R20 ;  /* 0x000000ffff0e7224 */ /* 0x000fe200078e0014 */
[----:B------:R-:W-:-:S04]  /*7c90*/  MOV R15, 0x0 ;  /* 0x00000000000f7802 */ /* 0x000fc80000000f00 */
[----:B-1----:R-:W-:Y:S05]  /*7ca0*/  RET.REL.NODEC R14 `(_ZN7cutlass13device_kernelINS_4fmha6kernel13FmhaKernelTmaINS1_10collective15FmhaMainloopTmaINS_6half_tEfN4cute5tupleIJNS7_1CILi64EEESA_NS9_ILi80EEEEEENS4_13DefaultFusionEJEEENS4_15FmhaFwdEpilogueIS6_fNS8_IJSA_SB_SA_EEEEEJEEEEEvNT_6ParamsE) ;  /* 0xffffff800ed47950 */ /* 0x002fea0003c3ffff */
.L_x_81:
[----:B------:R-:W-:-:S00]  /*7cb0*/  BRA `(.L_x_81) ;  /* 0xfffffffc00fc7947 */ /* 0x000fc0000383ffff */
[----:B------:R-:W-:-:S00]  /*7cc0*/  NOP ;  /* 0x0000000000007918 */ /* 0x000fc00000000000 */
        /* <DEDUP_REMOVED lines=11> */
.L_x_82:


//--------------------- .nv.global.init           --------------------------
	.section	.nv.global.init,"aw",@progbits
.nv.global.init:
	.type		$str$23,@object
	.size		$str$23,($str$24 - $str$23)
$str$23:
        /*0000*/ 	.byte	0x28, 0x61, 0x64, 0x64, 0x72, 0x65, 0x73, 0x73, 0x20, 0x26, 0x20, 0x6d, 0x61, 0x73, 0x6b, 0x29
        /*0010*/ 	.byte	0x20, 0x3d, 0x3d, 0x20, 0x30, 0x00
	.type		$str$24,@object
	.size		$str$24,(__unnamed_1 - $str$24)
$str$24:
        /*0016*/ 	.byte	0x2f, 0x74, 0x6d, 0x70, 0x2f, 0x63, 0x75, 0x74, 0x6c, 0x61, 0x73, 0x73, 0x5f, 0x73, 0x77, 0x65
        /*0026*/ 	.byte	0x65, 0x70, 0x5f, 0x73, 0x72, 0x63, 0x2f, 0x69, 0x6e, 0x63, 0x6c, 0x75, 0x64, 0x65, 0x2f, 0x63
        /*0036*/ 	.byte	0x75, 0x74, 0x65, 0x2f, 0x70, 0x6f, 0x69, 0x6e, 0x74, 0x65, 0x72, 0x5f, 0x66, 0x6c, 0x61, 0x67
        /*0046*/ 	.byte	0x67, 0x65, 0x64, 0x2e, 0x68, 0x70, 0x70, 0x00
	.type		__unnamed_1,@object
	.size		__unnamed_1,(__unnamed_2 - __unnamed_1)
__unnamed_1:
        /*004e*/ 	.byte	0x61, 0x75, 0x74, 0x6f, 0x20, 0x63, 0x75, 0x74, 0x65, 0x3a, 0x3a, 0x61, 0x73, 0x5f, 0x70, 0x6f
        /* <DEDUP_REMOVED lines=27> */
        /*020e*/ 	.byte	0x3e, 0x3e, 0x3e, 0x3e, 0x3e, 0x5d, 0x00
	.type		__unnamed_2,@object
	.size		__unnamed_2,(.L_1 - __unnamed_2)
__unnamed_2:
        /* <DEDUP_REMOVED lines=29> */
.L_1:


//--------------------- .nv.shared._ZN7cutlass13device_kernelINS_4fmha6kernel13FmhaKernelTmaINS1_10collective15FmhaMainloopTmaINS_6half_tEfN4cute5tupleIJNS7_1CILi64EEESA_NS9_ILi80EEEEEENS4_13DefaultFusionEJEEENS4_15FmhaFwdEpilogueIS6_fNS8_IJSA_SB_SA_EEEEEJEEEEEvNT_6ParamsE --------------------------
	.section	.nv.shared._ZN7cutlass13device_kernelINS_4fmha6kernel13FmhaKernelTmaINS1_10collective15FmhaMainloopTmaINS_6half_tEfN4cute5tupleIJNS7_1CILi64EEESA_NS9_ILi80EEEEEENS4_13DefaultFusionEJEEENS4_15FmhaFwdEpilogueIS6_fNS8_IJSA_SB_SA_EEEEEJEEEEEvNT_6ParamsE,"aw",@nobits
	.sectionflags	@""
	.align	16
	.zero		1024


//--------------------- .nv.shared.reserved.0     --------------------------
	.section	.nv.shared.reserved.0,"aw",@nobits
	.weak		__nv_reservedSMEM_offset_0_alias
	.size		__nv_reservedSMEM_offset_0_alias, 0, 0
	.other		__nv_reservedSMEM_offset_0_alias,@"STO_CUDA_RESERVED_SHARED STV_DEFAULT"
__nv_reservedSMEM_offset_0_alias:
	.zero		0


//--------------------- .nv.global                --------------------------
	.section	.nv.global,"aw",@nobits
.nv.global:
	.type		_ZN39_INTERNAL_105efd27_4_k_cu_a6b68619_27694cute1_E,@object
	.size		_ZN39_INTERNAL_105efd27_4_k_cu_a6b68619_27694cute1_E,(_ZN39_INTERNAL_105efd27_4_k_cu_a6b68619_27694cuda3std3__45__cpo6cbeginE - _ZN39_INTERNAL_105efd27_4_k_cu_a6b68619_27694cute1_E)
_ZN39_INTERNAL_105efd27_4_k_cu_a6b68619_27694cute1_E:
	.zero		1
	.type		_ZN39_INTERNAL_105efd27_4_k_cu_a6b68619_27694cuda3std3__45__cpo6cbeginE,@object
	.size		_ZN39_INTERNAL_105efd27_4_k_cu_a6b68619_27694cuda3std3__45__cpo6cbeginE,(_ZN39_INTERNAL_105efd27_4_k_cu_a6b68619_27694cuda3std3__48in_placeE - _ZN39_INTERNAL_105efd27_4_k_cu_a6b68619_27694cuda3std3__45__cpo6cbeginE)
_ZN39_INTERNAL_105efd27_4_k_cu_a6b68619_27694cuda3std3__45__cpo6cbeginE:
	.zero		1
	.type		_ZN39_INTERNAL_105efd27_4_k_cu_a6b68619_27694cuda3std3__48in_placeE,@object
	.size		_ZN39_INTERNAL_105efd27_4_k_cu_a6b68619_27694cuda3std3__48in_placeE,(_ZN39_INTERNAL_105efd27_4_k_cu_a6b68619_27694cuda3std6ranges3__45__cpo9iter_moveE - _ZN39_INTERNAL_105efd27_4_k_cu_a6b68619_27694cuda3std3__48in_placeE)
_ZN39_INTERNAL_105efd27_4_k_cu_a6b68619_27694cuda3std3__48in_placeE:
	.zero		1
	.type		_ZN39_INTERNAL_105efd27_4_k_cu_a6b68619_27694cuda3std6ranges3__45__cpo9iter_moveE,@object
	.size		_ZN39_INTERNAL_105efd27_4_k_cu_a6b68619_27694cuda3std6ranges3__45__cpo9iter_moveE,(_ZN39_INTERNAL_105efd27_4_k_cu_a6b68619_27694cuda3std3__45__cpo5beginE - _ZN39_INTERNAL_105efd27_4_k_cu_a6b68619_27694cuda3std6ranges3__45__cpo9iter_moveE)
_ZN39_INTERNAL_105efd27_4_k_cu_a6b68619_27694cuda3std6ranges3__45__cpo9iter_moveE:
	.zero		1
	.type		_ZN39_INTERNAL_105efd27_4_k_cu_a6b68619_27694cuda3std3__45__cpo5beginE,@object
	.size		_ZN39_INTERNAL_105efd27_4_k_cu_a6b68619_27694cuda3std3__45__cpo5beginE,(_ZN39_INTERNAL_105efd27_4_k_cu_a6b68619_27694cuda3std3__441_GLOBAL__N__105efd27_4_k_cu_a6b68619_27696ignoreE - _ZN39_INTERNAL_105efd27_4_k_cu_a6b68619_27694cuda3std3__45__cpo5beginE)
_ZN39_INTERNAL_105efd27_4_k_cu_a6b68619_27694cuda3std3__45__cpo5beginE:
	.zero		1
	.type		_ZN39_INTERNAL_105efd27_4_k_cu_a6b68619_27694cuda3std3__441_GLOBAL__N__105efd27_4_k_cu_a6b68619_27696ignoreE,@object
	.size		_ZN39_INTERNAL_105efd27_4_k_cu_a6b68619_27694cuda3std3__441_GLOBAL__N__105efd27_4_k_cu_a6b68619_27696ignoreE,(_ZN39_INTERNAL_105efd27_4_k_cu_a6b68619_27694cute7productE - _ZN39_INTERNAL_105efd27_4_k_cu_a6b68619_27694cuda3std3__441_GLOBAL__N__105efd27_4_k_cu_a6b68619_27696ignoreE)
_ZN39_INTERNAL_105efd27_4_k_cu_a6b68619_27694cuda3std3__441_GLOBAL__N__105efd27_4_k_cu_a6b68619_27696ignoreE:
	.zero		1
	.type		_ZN39_INTERNAL_105efd27_4_k_cu_a6b68619_27694cute7productE,@object
	.size		_ZN39_INTERNAL_105efd27_4_k_cu_a6b68619_27694cute7productE,(_ZN39_INTERNAL_105efd27_4_k_cu_a6b68619_27694cuda3std3__45__cpo3endE - _ZN39_INTERNAL_105efd27_4_k_cu_a6b68619_27694cute7productE)
_ZN39_INTERNAL_105efd27_4_k_cu_a6b68619_27694cute7productE:
	.zero		1
	.type		_ZN39_INTERNAL_105efd27_4_k_cu_a6b68619_27694cuda3std3__45__cpo3endE,@object
	.size		_ZN39_INTERNAL_105efd27_4_k_cu_a6b68619_27694cuda3std3__45__cpo3endE,(_ZN39_INTERNAL_105efd27_4_k_cu_a6b68619_27694cuda3std3__419piecewise_constructE - _ZN39_INTERNAL_105efd27_4_k_cu_a6b68619_27694cuda3std3__45__cpo3endE)
_ZN39_INTERNAL_105efd27_4_k_cu_a6b68619_27694cuda3std3__45__cpo3endE:
	.zero		1
	.type		_ZN39_INTERNAL_105efd27_4_k_cu_a6b68619_27694cuda3std3__419piecewise_constructE,@object
	.size		_ZN39_INTERNAL_105efd27_4_k_cu_a6b68619_27694cuda3std3__419piecewise_constructE,(_ZN39_INTERNAL_105efd27_4_k_cu_a6b68619_27694cuda3std3__45__cpo4cendE - _ZN39_INTERNAL_105efd27_4_k_cu_a6b68619_27694cuda3std3__419piecewise_constructE)
_ZN39_INTERNAL_105efd27_4_k_cu_a6b68619_27694cuda3std3__419piecewise_constructE:
	.zero		1
	.type		_ZN39_INTERNAL_105efd27_4_k_cu_a6b68619_27694cuda3std3__45__cpo4cendE,@object
	.size		_ZN39_INTERNAL_105efd27_4_k_cu_a6b68619_27694cuda3std3__45__cpo4cendE,(_ZN39_INTERNAL_105efd27_4_k_cu_a6b68619_27694cuda3std6ranges3__45__cpo4swapE - _ZN39_INTERNAL_105efd27_4_k_cu_a6b68619_27694cuda3std3__45__cpo4cendE)
_ZN39_INTERNAL_105efd27_4_k_cu_a6b68619_27694cuda3std3__45__cpo4cendE:
	.zero		1
	.type		_ZN39_INTERNAL_105efd27_4_k_cu_a6b68619_27694cuda3std6ranges3__45__cpo4swapE,@object
	.size		_ZN39_INTERNAL_105efd27_4_k_cu_a6b68619_27694cuda3std6ranges3__45__cpo4swapE,(.L_9 - _ZN39_INTERNAL_105efd27_4_k_cu_a6b68619_27694cuda3std6ranges3__45__cpo4swapE)
_ZN39_INTERNAL_105efd27_4_k_cu_a6b68619_27694cuda3std6ranges3__45__cpo4swapE:
	.zero		1
.L_9:


//--------------------- .nv.constant0._ZN7cutlass13device_kernelINS_4fmha6kernel13FmhaKernelTmaINS1_10collective15FmhaMainloopTmaINS_6half_tEfN4cute5tupleIJNS7_1CILi64EEESA_NS9_ILi80EEEEEENS4_13DefaultFusionEJEEENS4_15FmhaFwdEpilogueIS6_fNS8_IJSA_SB_SA_EEEEEJEEEEEvNT_6ParamsE --------------------------
	.section	.nv.constant0._ZN7cutlass13device_kernelINS_4fmha6kernel13FmhaKernelTmaINS1_10collective15FmhaMainloopTmaINS_6half_tEfN4cute5tupleIJNS7_1CILi64EEESA_NS9_ILi80EEEEEENS4_13DefaultFusionEJEEENS4_15FmhaFwdEpilogueIS6_fNS8_IJSA_SB_SA_EEEEEJEEEEEvNT_6ParamsE,"a",@progbits
	.sectionflags	@""
	.align	4
.nv.constant0._ZN7cutlass13device_kernelINS_4fmha6kernel13FmhaKernelTmaINS1_10collective15FmhaMainloopTmaINS_6half_tEfN4cute5tupleIJNS7_1CILi64EEESA_NS9_ILi80EEEEEENS4_13DefaultFusionEJEEENS4_15FmhaFwdEpilogueIS6_fNS8_IJSA_SB_SA_EEEEEJEEEEEvNT_6ParamsE:
	.zero		2688


//--------------------- SYMBOLS --------------------------

	.type		.nv.reservedSmem.offset0,@object
	.size		.nv.reservedSmem.offset0,0x4
	.type		__assertfail,@function
